// auto-generated by cutlass_sweep.gemm — config: {"arch": "sm_100", "cluster_m": 1, "cluster_n": 2, "dtype": "nvfp4", "dtype_b": "nvfp4", "layout": "nt", "stages": 0, "tile_k": 256, "tile_m": 128, "tile_n": 128}
#include "cutlass/cutlass.h"
#include "cutlass/gemm/collective/collective_builder.hpp"
#include "cutlass/gemm/device/gemm_universal_adapter.h"
#include "cutlass/gemm/kernel/gemm_universal.hpp"
#include "cutlass/epilogue/collective/collective_builder.hpp"

using ElemA = cutlass::nv_float4_t<cutlass::float_e2m1_t>;
using ElemB = cutlass::nv_float4_t<cutlass::float_e2m1_t>;
using ElemCD = cutlass::bfloat16_t;
using Acc  = float;
using TileShape    = cute::Shape<cute::_128, cute::_128, cute::_256>;
using ClusterShape = cute::Shape<cute::_1, cute::_2, cute::_1>;

using CollectiveEpilogue = typename cutlass::epilogue::collective::CollectiveBuilder<
    cutlass::arch::Sm100, cutlass::arch::OpClassTensorOp,
    TileShape, ClusterShape,
    cutlass::epilogue::collective::EpilogueTileAuto,
    Acc, Acc,
    ElemCD, cutlass::layout::RowMajor, 128 / cutlass::sizeof_bits<ElemCD>::value,
    ElemCD, cutlass::layout::RowMajor, 128 / cutlass::sizeof_bits<ElemCD>::value,
    cutlass::epilogue::collective::EpilogueScheduleAuto
  >::CollectiveOp;

using CollectiveMainloop = typename cutlass::gemm::collective::CollectiveBuilder<
    cutlass::arch::Sm100, cutlass::arch::OpClassBlockScaledTensorOp,
    ElemA, cutlass::layout::RowMajor, 32,
    ElemB, cutlass::layout::ColumnMajor, 32,
    Acc,
    TileShape, ClusterShape,
    cutlass::gemm::collective::StageCountAutoCarveout<static_cast<int>(sizeof(typename CollectiveEpilogue::SharedStorage))>,
    cutlass::gemm::collective::KernelScheduleAuto
  >::CollectiveOp;

using GemmKernel = cutlass::gemm::kernel::GemmUniversal<
    cute::Shape<int,int,int,int>,
    CollectiveMainloop,
    CollectiveEpilogue
>;
using Gemm = cutlass::gemm::device::GemmUniversalAdapter<GemmKernel>;

// Force the device kernel symbol into the cubin without needing a host main.
auto* _anchor = &cutlass::device_kernel<GemmKernel>;


// ===== COMPILED SASS (sm_100a) =====

	.target	sm_100a

	.elftype	@"ET_EXEC"


//--------------------- .note.nv.tkinfo           --------------------------
	.section	.note.nv.tkinfo,"",@"SHT_NOTE"
	.sectionflags	@"SHF_NOTE_NV_TKINFO"
	.tkinfo
        /*0018*/ 	.word	0x00000002
        /*0030*/ 	.string	""
        /*0030*/ 	.string	"ptxas"
        /*0030*/ 	.string	"Cuda compilation tools, release 13.0, V13.0.88"
        /*0030*/ 	.string	"Build cuda_13.0.r13.0/compiler.36424714_0"
        /*0030*/ 	.string	"-arch sm_100a -m 64 "



//--------------------- .note.nv.cuinfo           --------------------------
	.section	.note.nv.cuinfo,"",@"SHT_NOTE"
	.sectionflags	@"SHF_NOTE_NV_CUINFO"
        /*0018*/ 	.short	0x0002
        /*001a*/ 	.short	0x0064
        /*001c*/ 	.short	0x0082
	.zero		2


//--------------------- .nv.info                  --------------------------
	.section	.nv.info,"",@"SHT_CUDA_INFO"
	.align	4


	//----- nvinfo : EIATTR_REGCOUNT
	.align		4
        /*0000*/ 	.byte	0x04, 0x2f
        /*0002*/ 	.short	(.L_19 - .L_18)
	.align		4
.L_18:
        /*0004*/ 	.word	index@(_ZN7cutlass13device_kernelINS_4gemm6kernel13GemmUniversalIN4cute5tupleIJiiiiEEENS1_10collective13CollectiveMmaINS1_46MainloopSm100TmaUmmaWarpSpecializedBlockScaledILi5ELi2ELi2ENS5_IJNS4_1CILi1EEENSA_ILi2EEESB_EEEEENS5_IJNSA_ILi128EEESF_NSA_ILi256EEEEEENS5_IJNS_12float_e2m1_tENS_13float_ue4m3_tEEEENS5_IJNS5_IJlSB_lEEENS4_6LayoutINS5_IJNS5_IJNS5_IJNSA_ILi32EEENSA_ILi4EEEEEEiEEENS5_IJNS5_IJNSA_ILi16EEESO_EEEiEEENS5_IJSB_iEEEEEENS5_IJST_NS5_IJNS5_IJNSA_ILi0EEESB_EEENSA_ILi512EEEEEENS5_IJSW_iEEEEEEEEEEESK_S13_NS4_8TiledMMAINS4_8MMA_AtomIJNS4_17SM100_MMA_MXF4_SSISI_SI_fSJ_Li128ELi128ELi16ELNS4_4UMMA5MajorE0ELS18_0ELNS17_7ScaleInE0ELS19_0EEEEEENSM_INS5_IJSB_SB_SB_EEENS5_IJSW_SW_SW_EEEEENS5_IJNS4_10UnderscoreES1F_S1F_EEEEENS5_IJNS4_23SM90_TMA_LOAD_MULTICASTES1I_EEENS5_IJNS4_14ComposedLayoutINS4_7SwizzleILi3ELi4ELi3EEENS4_18smem_ptr_flag_bitsILi4EEENSM_INS5_IJNSA_ILi8EEESG_EEENS5_IJSG_SB_EEEEEEENSM_INS5_IJNS5_IJNS5_IJSP_SB_EEESS_EEESB_NS5_IJSB_SO_EEEEEENS5_IJNS5_IJNS5_IJSS_SY_EEESX_EEESW_NS5_IJSO_SY_EEEEEEEEEEEvNS4_8identityENS5_IJNS4_13SM90_TMA_LOADES25_EEES23_vS24_EENS_8epilogue10collective18CollectiveEpilogueINS28_23Sm100TmaWarpSpecializedILi4ELi2ELi32ELb1ELb0EEEJSH_NS5_IJNSM_ISF_SB_EENSM_ISN_SB_EEEEENS_10bfloat16_tESL_S2G_SL_NS28_6fusion15FusionCallbacksIS2C_NS2H_17LinearCombinationIS2G_fS2G_fLNS_15FloatRoundStyleE2EEESH_S2F_JEEENS4_5SM1004TMEM4LOAD26SM100_TMEM_LOAD_32dp32b32xES25_NS1K_INS1L_ILi2ELi4ELi3EEENS1N_ILi16EEENSM_INS5_IJS1P_SN_EEENS5_IJSN_SB_EEEEEEENS4_39AutoVectorizingCopyWithAssumedAlignmentILi128EEENS4_14SM90_TMA_STOREES2W_S2Y_S2Y_EEEvvEEEEvNT_6ParamsE)
        /*0008*/ 	.word	0x0000006e


	//----- nvinfo : EIATTR_FRAME_SIZE
	.align		4
.L_19:
        /*000c*/ 	.byte	0x04, 0x11
        /*000e*/ 	.short	(.L_21 - .L_20)
	.align		4
.L_20:
        /*0010*/ 	.word	index@($__internal_2_$__cuda_sm10x_tcgen05_guardrail_trap_unallocated_columns_being_dealloced)
        /*0014*/ 	.word	0x00000000


	//----- nvinfo : EIATTR_FRAME_SIZE
	.align		4
.L_21:
        /*0018*/ 	.byte	0x04, 0x11
        /*001a*/ 	.short	(.L_23 - .L_22)
	.align		4
.L_22:
        /*001c*/ 	.word	index@($__internal_1_$__cuda_sm10x_tcgen05_guardrail_trap_phase_invalid_during_alloc)
        /*0020*/ 	.word	0x00000000


	//----- nvinfo : EIATTR_FRAME_SIZE
	.align		4
.L_23:
        /*0024*/ 	.byte	0x04, 0x11
        /*0026*/ 	.short	(.L_25 - .L_24)
	.align		4
.L_24:
        /*0028*/ 	.word	index@($__internal_0_$__cuda_sm10x_tcgen05_guardrail_trap_col_being_dealloced_not_returned_by_alloc)
        /*002c*/ 	.word	0x00000000


	//----- nvinfo : EIATTR_FRAME_SIZE
	.align		4
.L_25:
        /*0030*/ 	.byte	0x04, 0x11
        /*0032*/ 	.short	(.L_27 - .L_26)
	.align		4
.L_26:
        /*0034*/ 	.word	index@(_ZN7cutlass13device_kernelINS_4gemm6kernel13GemmUniversalIN4cute5tupleIJiiiiEEENS1_10collective13CollectiveMmaINS1_46MainloopSm100TmaUmmaWarpSpecializedBlockScaledILi5ELi2ELi2ENS5_IJNS4_1CILi1EEENSA_ILi2EEESB_EEEEENS5_IJNSA_ILi128EEESF_NSA_ILi256EEEEEENS5_IJNS_12float_e2m1_tENS_13float_ue4m3_tEEEENS5_IJNS5_IJlSB_lEEENS4_6LayoutINS5_IJNS5_IJNS5_IJNSA_ILi32EEENSA_ILi4EEEEEEiEEENS5_IJNS5_IJNSA_ILi16EEESO_EEEiEEENS5_IJSB_iEEEEEENS5_IJST_NS5_IJNS5_IJNSA_ILi0EEESB_EEENSA_ILi512EEEEEENS5_IJSW_iEEEEEEEEEEESK_S13_NS4_8TiledMMAINS4_8MMA_AtomIJNS4_17SM100_MMA_MXF4_SSISI_SI_fSJ_Li128ELi128ELi16ELNS4_4UMMA5MajorE0ELS18_0ELNS17_7ScaleInE0ELS19_0EEEEEENSM_INS5_IJSB_SB_SB_EEENS5_IJSW_SW_SW_EEEEENS5_IJNS4_10UnderscoreES1F_S1F_EEEEENS5_IJNS4_23SM90_TMA_LOAD_MULTICASTES1I_EEENS5_IJNS4_14ComposedLayoutINS4_7SwizzleILi3ELi4ELi3EEENS4_18smem_ptr_flag_bitsILi4EEENSM_INS5_IJNSA_ILi8EEESG_EEENS5_IJSG_SB_EEEEEEENSM_INS5_IJNS5_IJNS5_IJSP_SB_EEESS_EEESB_NS5_IJSB_SO_EEEEEENS5_IJNS5_IJNS5_IJSS_SY_EEESX_EEESW_NS5_IJSO_SY_EEEEEEEEEEEvNS4_8identityENS5_IJNS4_13SM90_TMA_LOADES25_EEES23_vS24_EENS_8epilogue10collective18CollectiveEpilogueINS28_23Sm100TmaWarpSpecializedILi4ELi2ELi32ELb1ELb0EEEJSH_NS5_IJNSM_ISF_SB_EENSM_ISN_SB_EEEEENS_10bfloat16_tESL_S2G_SL_NS28_6fusion15FusionCallbacksIS2C_NS2H_17LinearCombinationIS2G_fS2G_fLNS_15FloatRoundStyleE2EEESH_S2F_JEEENS4_5SM1004TMEM4LOAD26SM100_TMEM_LOAD_32dp32b32xES25_NS1K_INS1L_ILi2ELi4ELi3EEENS1N_ILi16EEENSM_INS5_IJS1P_SN_EEENS5_IJSN_SB_EEEEEEENS4_39AutoVectorizingCopyWithAssumedAlignmentILi128EEENS4_14SM90_TMA_STOREES2W_S2Y_S2Y_EEEvvEEEEvNT_6ParamsE)
        /*0038*/ 	.word	0x00000000


	//----- nvinfo : EIATTR_MIN_STACK_SIZE
	.align		4
.L_27:
        /*003c*/ 	.byte	0x04, 0x12
        /*003e*/ 	.short	(.L_29 - .L_28)
	.align		4
.L_28:
        /*0040*/ 	.word	index@(_ZN7cutlass13device_kernelINS_4gemm6kernel13GemmUniversalIN4cute5tupleIJiiiiEEENS1_10collective13CollectiveMmaINS1_46MainloopSm100TmaUmmaWarpSpecializedBlockScaledILi5ELi2ELi2ENS5_IJNS4_1CILi1EEENSA_ILi2EEESB_EEEEENS5_IJNSA_ILi128EEESF_NSA_ILi256EEEEEENS5_IJNS_12float_e2m1_tENS_13float_ue4m3_tEEEENS5_IJNS5_IJlSB_lEEENS4_6LayoutINS5_IJNS5_IJNS5_IJNSA_ILi32EEENSA_ILi4EEEEEEiEEENS5_IJNS5_IJNSA_ILi16EEESO_EEEiEEENS5_IJSB_iEEEEEENS5_IJST_NS5_IJNS5_IJNSA_ILi0EEESB_EEENSA_ILi512EEEEEENS5_IJSW_iEEEEEEEEEEESK_S13_NS4_8TiledMMAINS4_8MMA_AtomIJNS4_17SM100_MMA_MXF4_SSISI_SI_fSJ_Li128ELi128ELi16ELNS4_4UMMA5MajorE0ELS18_0ELNS17_7ScaleInE0ELS19_0EEEEEENSM_INS5_IJSB_SB_SB_EEENS5_IJSW_SW_SW_EEEEENS5_IJNS4_10UnderscoreES1F_S1F_EEEEENS5_IJNS4_23SM90_TMA_LOAD_MULTICASTES1I_EEENS5_IJNS4_14ComposedLayoutINS4_7SwizzleILi3ELi4ELi3EEENS4_18smem_ptr_flag_bitsILi4EEENSM_INS5_IJNSA_ILi8EEESG_EEENS5_IJSG_SB_EEEEEEENSM_INS5_IJNS5_IJNS5_IJSP_SB_EEESS_EEESB_NS5_IJSB_SO_EEEEEENS5_IJNS5_IJNS5_IJSS_SY_EEESX_EEESW_NS5_IJSO_SY_EEEEEEEEEEEvNS4_8identityENS5_IJNS4_13SM90_TMA_LOADES25_EEES23_vS24_EENS_8epilogue10collective18CollectiveEpilogueINS28_23Sm100TmaWarpSpecializedILi4ELi2ELi32ELb1ELb0EEEJSH_NS5_IJNSM_ISF_SB_EENSM_ISN_SB_EEEEENS_10bfloat16_tESL_S2G_SL_NS28_6fusion15FusionCallbacksIS2C_NS2H_17LinearCombinationIS2G_fS2G_fLNS_15FloatRoundStyleE2EEESH_S2F_JEEENS4_5SM1004TMEM4LOAD26SM100_TMEM_LOAD_32dp32b32xES25_NS1K_INS1L_ILi2ELi4ELi3EEENS1N_ILi16EEENSM_INS5_IJS1P_SN_EEENS5_IJSN_SB_EEEEEEENS4_39AutoVectorizingCopyWithAssumedAlignmentILi128EEENS4_14SM90_TMA_STOREES2W_S2Y_S2Y_EEEvvEEEEvNT_6ParamsE)
        /*0044*/ 	.word	0x00000000
.L_29:


//--------------------- .nv.compat                --------------------------
	.section	.nv.compat,"",@"SHT_CUDA_COMPAT_INFO"
	.align	4
        /*0000*/ 	.byte	0x02, 0x09, 0x01, 0x00, 0x02, 0x02, 0x02, 0x00, 0x02, 0x05, 0x05, 0x00, 0x03, 0x07, 0x01, 0x01
        /*0010*/ 	.byte	0x02, 0x03, 0x01, 0x00, 0x02, 0x06, 0x01, 0x00, 0x04, 0x0b, 0x08, 0x00, 0x09, 0x00, 0x00, 0x00
        /*0020*/ 	.byte	0x00, 0x00, 0x00, 0x00


//--------------------- .nv.info._ZN7cutlass13device_kernelINS_4gemm6kernel13GemmUniversalIN4cute5tupleIJiiiiEEENS1_10collective13CollectiveMmaINS1_46MainloopSm100TmaUmmaWarpSpecializedBlockScaledILi5ELi2ELi2ENS5_IJNS4_1CILi1EEENSA_ILi2EEESB_EEEEENS5_IJNSA_ILi128EEESF_NSA_ILi256EEEEEENS5_IJNS_12float_e2m1_tENS_13float_ue4m3_tEEEENS5_IJNS5_IJlSB_lEEENS4_6LayoutINS5_IJNS5_IJNS5_IJNSA_ILi32EEENSA_ILi4EEEEEEiEEENS5_IJNS5_IJNSA_ILi16EEESO_EEEiEEENS5_IJSB_iEEEEEENS5_IJST_NS5_IJNS5_IJNSA_ILi0EEESB_EEENSA_ILi512EEEEEENS5_IJSW_iEEEEEEEEEEESK_S13_NS4_8TiledMMAINS4_8MMA_AtomIJNS4_17SM100_MMA_MXF4_SSISI_SI_fSJ_Li128ELi128ELi16ELNS4_4UMMA5MajorE0ELS18_0ELNS17_7ScaleInE0ELS19_0EEEEEENSM_INS5_IJSB_SB_SB_EEENS5_IJSW_SW_SW_EEEEENS5_IJNS4_10UnderscoreES1F_S1F_EEEEENS5_IJNS4_23SM90_TMA_LOAD_MULTICASTES1I_EEENS5_IJNS4_14ComposedLayoutINS4_7SwizzleILi3ELi4ELi3EEENS4_18smem_ptr_flag_bitsILi4EEENSM_INS5_IJNSA_ILi8EEESG_EEENS5_IJSG_SB_EEEEEEENSM_INS5_IJNS5_IJNS5_IJSP_SB_EEESS_EEESB_NS5_IJSB_SO_EEEEEENS5_IJNS5_IJNS5_IJSS_SY_EEESX_EEESW_NS5_IJSO_SY_EEEEEEEEEEEvNS4_8identityENS5_IJNS4_13SM90_TMA_LOADES25_EEES23_vS24_EENS_8epilogue10collective18CollectiveEpilogueINS28_23Sm100TmaWarpSpecializedILi4ELi2ELi32ELb1ELb0EEEJSH_NS5_IJNSM_ISF_SB_EENSM_ISN_SB_EEEEENS_10bfloat16_tESL_S2G_SL_NS28_6fusion15FusionCallbacksIS2C_NS2H_17LinearCombinationIS2G_fS2G_fLNS_15FloatRoundStyleE2EEESH_S2F_JEEENS4_5SM1004TMEM4LOAD26SM100_TMEM_LOAD_32dp32b32xES25_NS1K_INS1L_ILi2ELi4ELi3EEENS1N_ILi16EEENSM_INS5_IJS1P_SN_EEENS5_IJSN_SB_EEEEEEENS4_39AutoVectorizingCopyWithAssumedAlignmentILi128EEENS4_14SM90_TMA_STOREES2W_S2Y_S2Y_EEEvvEEEEvNT_6ParamsE --------------------------
	.section	.nv.info._ZN7cutlass13device_kernelINS_4gemm6kernel13GemmUniversalIN4cute5tupleIJiiiiEEENS1_10collective13CollectiveMmaINS1_46MainloopSm100TmaUmmaWarpSpecializedBlockScaledILi5ELi2ELi2ENS5_IJNS4_1CILi1EEENSA_ILi2EEESB_EEEEENS5_IJNSA_ILi128EEESF_NSA_ILi256EEEEEENS5_IJNS_12float_e2m1_tENS_13float_ue4m3_tEEEENS5_IJNS5_IJlSB_lEEENS4_6LayoutINS5_IJNS5_IJNS5_IJNSA_ILi32EEENSA_ILi4EEEEEEiEEENS5_IJNS5_IJNSA_ILi16EEESO_EEEiEEENS5_IJSB_iEEEEEENS5_IJST_NS5_IJNS5_IJNSA_ILi0EEESB_EEENSA_ILi512EEEEEENS5_IJSW_iEEEEEEEEEEESK_S13_NS4_8TiledMMAINS4_8MMA_AtomIJNS4_17SM100_MMA_MXF4_SSISI_SI_fSJ_Li128ELi128ELi16ELNS4_4UMMA5MajorE0ELS18_0ELNS17_7ScaleInE0ELS19_0EEEEEENSM_INS5_IJSB_SB_SB_EEENS5_IJSW_SW_SW_EEEEENS5_IJNS4_10UnderscoreES1F_S1F_EEEEENS5_IJNS4_23SM90_TMA_LOAD_MULTICASTES1I_EEENS5_IJNS4_14ComposedLayoutINS4_7SwizzleILi3ELi4ELi3EEENS4_18smem_ptr_flag_bitsILi4EEENSM_INS5_IJNSA_ILi8EEESG_EEENS5_IJSG_SB_EEEEEEENSM_INS5_IJNS5_IJNS5_IJSP_SB_EEESS_EEESB_NS5_IJSB_SO_EEEEEENS5_IJNS5_IJNS5_IJSS_SY_EEESX_EEESW_NS5_IJSO_SY_EEEEEEEEEEEvNS4_8identityENS5_IJNS4_13SM90_TMA_LOADES25_EEES23_vS24_EENS_8epilogue10collective18CollectiveEpilogueINS28_23Sm100TmaWarpSpecializedILi4ELi2ELi32ELb1ELb0EEEJSH_NS5_IJNSM_ISF_SB_EENSM_ISN_SB_EEEEENS_10bfloat16_tESL_S2G_SL_NS28_6fusion15FusionCallbacksIS2C_NS2H_17LinearCombinationIS2G_fS2G_fLNS_15FloatRoundStyleE2EEESH_S2F_JEEENS4_5SM1004TMEM4LOAD26SM100_TMEM_LOAD_32dp32b32xES25_NS1K_INS1L_ILi2ELi4ELi3EEENS1N_ILi16EEENSM_INS5_IJS1P_SN_EEENS5_IJSN_SB_EEEEEEENS4_39AutoVectorizingCopyWithAssumedAlignmentILi128EEENS4_14SM90_TMA_STOREES2W_S2Y_S2Y_EEEvvEEEEvNT_6ParamsE,"",@"SHT_CUDA_INFO"
	.sectionflags	@""
	.align	4


	//----- nvinfo : EIATTR_CUDA_API_VERSION
	.align		4
        /*0000*/ 	.byte	0x04, 0x37
        /*0002*/ 	.short	(.L_31 - .L_30)
.L_30:
        /*0004*/ 	.word	0x00000082


	//----- nvinfo : EIATTR_KPARAM_INFO
	.align		4
.L_31:
        /*0008*/ 	.byte	0x04, 0x17
        /*000a*/ 	.short	(.L_33 - .L_32)
.L_32:
        /*000c*/ 	.word	0x00000000
        /*0010*/ 	.short	0x0000
        /*0012*/ 	.short	0x0000
        /*0014*/ 	.byte	0x00, 0xf0, 0x01, 0x30


	//----- nvinfo : EIATTR_AT_ENTRY_FRAGMENTS
	.align		4
.L_33:
        /*0018*/ 	.byte	0x04, 0x4f
        /*001a*/ 	.short	(.L_35 - .L_34)


	//   ....[0]....
.L_34:
        /*001c*/ 	.word	0x00000006


	//----- nvinfo : EIATTR_RESERVED_SMEM_USED
	.align		4
.L_35:
        /*0020*/ 	.byte	0x01, 0x41
	.zero		2


	//----- nvinfo : EIATTR_SPARSE_MMA_MASK
	.align		4
        /*0024*/ 	.byte	0x03, 0x50
        /*0026*/ 	.short	0x0000


	//----- nvinfo : EIATTR_TCGEN05_1CTA_USED
	.align		4
        /*0028*/ 	.byte	0x01, 0x51
	.zero		2


	//----- nvinfo : EIATTR_MAXREG_COUNT
	.align		4
        /*002c*/ 	.byte	0x03, 0x1b
        /*002e*/ 	.short	0x00ff


	//----- nvinfo : EIATTR_NUM_BARRIERS
	.align		4
        /*0030*/ 	.byte	0x02, 0x4c
        /*0032*/ 	.byte	0x07
	.zero		1


	//----- nvinfo : EIATTR_EXTERNS
	.align		4
        /*0034*/ 	.byte	0x04, 0x0f
        /*0036*/ 	.short	(.L_37 - .L_36)


	//   ....[0]....
	.align		4
.L_36:
        /*0038*/ 	.word	index@(__assertfail)


	//----- nvinfo : EIATTR_MERCURY_ISA_VERSION
	.align		4
.L_37:
        /*003c*/ 	.byte	0x03, 0x5f
        /*003e*/ 	.short	0x0101


	//----- nvinfo : EIATTR_INT_WARP_WIDE_INSTR_OFFSETS
	.align		4
        /*0040*/ 	.byte	0x04, 0x31
        /*0042*/ 	.short	(.L_39 - .L_38)


	//   ....[0]....
.L_38:
        /*0044*/ 	.word	0x00002350


	//   ....[1]....
        /*0048*/ 	.word	0x00004140


	//   ....[2]....
        /*004c*/ 	.word	0x00004170


	//   ....[3]....
        /*0050*/ 	.word	0x000041c0


	//   ....[4]....
        /*0054*/ 	.word	0x00004a80


	//   ....[5]....
        /*0058*/ 	.word	0x00004ae0


	//   ....[6]....
        /*005c*/ 	.word	0x00004bc0


	//   ....[7]....
        /*0060*/ 	.word	0x00004c30


	//   ....[8]....
        /*0064*/ 	.word	0x00004d40


	//   ....[9]....
        /*0068*/ 	.word	0x00004dd0


	//   ....[10]....
        /*006c*/ 	.word	0x00004fa0


	//   ....[11]....
        /*0070*/ 	.word	0x00005050


	//----- nvinfo : EIATTR_COOP_GROUP_MASK_REGIDS
	.align		4
.L_39:
        /*0074*/ 	.byte	0x04, 0x29
        /*0076*/ 	.short	(.L_41 - .L_40)


	//   ....[0]....
.L_40:
        /*0078*/ 	.word	0xffffffff


	//   ....[1]....
        /*007c*/ 	.word	0xffffffff


	//   ....[2]....
        /*0080*/ 	.word	0xffffffff


	//   ....[3]....
        /*0084*/ 	.word	0xffffffff


	//   ....[4]....
        /*0088*/ 	.word	0xffffffff


	//   ....[5]....
        /*008c*/ 	.word	0xffffffff


	//   ....[6]....
        /*0090*/ 	.word	0xffffffff


	//   ....[7]....
        /*0094*/ 	.word	0xffffffff


	//   ....[8]....
        /*0098*/ 	.word	0xffffffff


	//   ....[9]....
        /*009c*/ 	.word	0xffffffff


	//   ....[10]....
        /*00a0*/ 	.word	0xffffffff


	//   ....[11]....
        /*00a4*/ 	.word	0xffffffff


	//   ....[12]....
        /*00a8*/ 	.word	0xffffffff


	//   ....[13]....
        /*00ac*/ 	.word	0xffffffff


	//----- nvinfo : EIATTR_COOP_GROUP_INSTR_OFFSETS
	.align		4
.L_41:
        /*00b0*/ 	.byte	0x04, 0x28
        /*00b2*/ 	.short	(.L_43 - .L_42)


	//   ....[0]....
.L_42:
        /*00b4*/ 	.word	0x00000090


	//   ....[1]....
        /*00b8*/ 	.word	0x00000530


	//   ....[2]....
        /*00bc*/ 	.word	0x00000700


	//   ....[3]....
        /*00c0*/ 	.word	0x000008a0


	//   ....[4]....
        /*00c4*/ 	.word	0x000009a0


	//   ....[5]....
        /*00c8*/ 	.word	0x00000b10


	//   ....[6]....
        /*00cc*/ 	.word	0x00000c70


	//   ....[7]....
        /*00d0*/ 	.word	0x00000e20


	//   ....[8]....
        /*00d4*/ 	.word	0x00002230


	//   ....[9]....
        /*00d8*/ 	.word	0x000030b0


	//   ....[10]....
        /*00dc*/ 	.word	0x000032c0


	//   ....[11]....
        /*00e0*/ 	.word	0x000032f0


	//   ....[12]....
        /*00e4*/ 	.word	0x00004030


	//   ....[13]....
        /*00e8*/ 	.word	0x00004260


	//----- nvinfo : EIATTR_VRC_CTA_INIT_COUNT
	.align		4
.L_43:
        /*00ec*/ 	.byte	0x02, 0x4a
        /*00ee*/ 	.byte	0x80
	.zero		1


	//----- nvinfo : EIATTR_SYSCALL_OFFSETS
	.align		4
        /*00f0*/ 	.byte	0x04, 0x46
        /*00f2*/ 	.short	(.L_45 - .L_44)


	//   ....[0]....
.L_44:
        /*00f4*/ 	.word	0x00005b70


	//   ....[1]....
        /*00f8*/ 	.word	0x00005c60


	//   ....[2]....
        /*00fc*/ 	.word	0x000063d0


	//   ....[3]....
        /*0100*/ 	.word	0x00007050


	//   ....[4]....
        /*0104*/ 	.word	0x00007ca0


	//   ....[5]....
        /*0108*/ 	.word	0x000088f0


	//----- nvinfo : EIATTR_MBARRIER_INSTR_OFFSETS
	.align		4
.L_45:
        /*010c*/ 	.byte	0x04, 0x39
        /*010e*/ 	.short	(.L_47 - .L_46)


	//   ....[0]....
.L_46:
        /*0110*/ 	.word	0x00000650
        /*0114*/ 	.word	0x000000ff
        /*0118*/ 	.word	0x00000000
        /*011c*/ 	.short	0x0100
        /*011e*/ 	.byte	0x06
	.zero		1


	//   ....[1]....
        /*0120*/ 	.word	0x00000660
        /*0124*/ 	.word	0x000000ff
        /*0128*/ 	.word	0x00000028
        /*012c*/ 	.short	0x0100
        /*012e*/ 	.byte	0x06
	.zero		1


	//   ....[2]....
        /*0130*/ 	.word	0x00000670
        /*0134*/ 	.word	0x000000ff
        /*0138*/ 	.word	0x00000008
        /*013c*/ 	.short	0x0100
        /*013e*/ 	.byte	0x06
	.zero		1


	//   ....[3]....
        /*0140*/ 	.word	0x00000680
        /*0144*/ 	.word	0x000000ff
        /*0148*/ 	.word	0x00000030
        /*014c*/ 	.short	0x0100
        /*014e*/ 	.byte	0x06
	.zero		1


	//   ....[4]....
        /*0150*/ 	.word	0x00000690
        /*0154*/ 	.word	0x000000ff
        /*0158*/ 	.word	0x00000010
        /*015c*/ 	.short	0x0100
        /*015e*/ 	.byte	0x06
	.zero		1


	//   ....[5]....
        /*0160*/ 	.word	0x000006a0
        /*0164*/ 	.word	0x000000ff
        /*0168*/ 	.word	0x00000038
        /*016c*/ 	.short	0x0100
        /*016e*/ 	.byte	0x06
	.zero		1


	//   ....[6]....
        /*0170*/ 	.word	0x000006b0
        /*0174*/ 	.word	0x000000ff
        /*0178*/ 	.word	0x00000018
        /*017c*/ 	.short	0x0100
        /*017e*/ 	.byte	0x06
	.zero		1


	//   ....[7]....
        /*0180*/ 	.word	0x000006c0
        /*0184*/ 	.word	0x000000ff
        /*0188*/ 	.word	0x00000040
        /*018c*/ 	.short	0x0100
        /*018e*/ 	.byte	0x06
	.zero		1


	//   ....[8]....
        /*0190*/ 	.word	0x000006d0
        /*0194*/ 	.word	0x000000ff
        /*0198*/ 	.word	0x00000020
        /*019c*/ 	.short	0x0100
        /*019e*/ 	.byte	0x06
	.zero		1


	//   ....[9]....
        /*01a0*/ 	.word	0x000006e0
        /*01a4*/ 	.word	0x000000ff
        /*01a8*/ 	.word	0x00000048
        /*01ac*/ 	.short	0x0100
        /*01ae*/ 	.byte	0x06
	.zero		1


	//   ....[10]....
        /*01b0*/ 	.word	0x00000810
        /*01b4*/ 	.word	0x000000ff
        /*01b8*/ 	.word	0x00000050
        /*01bc*/ 	.short	0x0100
        /*01be*/ 	.byte	0x06
	.zero		1


	//   ....[11]....
        /*01c0*/ 	.word	0x00000820
        /*01c4*/ 	.word	0x000000ff
        /*01c8*/ 	.word	0x00000070
        /*01cc*/ 	.short	0x0100
        /*01ce*/ 	.byte	0x06
	.zero		1


	//   ....[12]....
        /*01d0*/ 	.word	0x00000830
        /*01d4*/ 	.word	0x000000ff
        /*01d8*/ 	.word	0x00000058
        /*01dc*/ 	.short	0x0100
        /*01de*/ 	.byte	0x06
	.zero		1


	//   ....[13]....
        /*01e0*/ 	.word	0x00000840
        /*01e4*/ 	.word	0x000000ff
        /*01e8*/ 	.word	0x00000078
        /*01ec*/ 	.short	0x0100
        /*01ee*/ 	.byte	0x06
	.zero		1


	//   ....[14]....
        /*01f0*/ 	.word	0x00000850
        /*01f4*/ 	.word	0x000000ff
        /*01f8*/ 	.word	0x00000060
        /*01fc*/ 	.short	0x0100
        /*01fe*/ 	.byte	0x06
	.zero		1


	//   ....[15]....
        /*0200*/ 	.word	0x00000860
        /*0204*/ 	.word	0x000000ff
        /*0208*/ 	.word	0x00000080
        /*020c*/ 	.short	0x0100
        /*020e*/ 	.byte	0x06
	.zero		1


	//   ....[16]....
        /*0210*/ 	.word	0x00000870
        /*0214*/ 	.word	0x000000ff
        /*0218*/ 	.word	0x00000068
        /*021c*/ 	.short	0x0100
        /*021e*/ 	.byte	0x06
	.zero		1


	//   ....[17]....
        /*0220*/ 	.word	0x00000880
        /*0224*/ 	.word	0x000000ff
        /*0228*/ 	.word	0x00000088
        /*022c*/ 	.short	0x0100
        /*022e*/ 	.byte	0x06
	.zero		1


	//   ....[18]....
        /*0230*/ 	.word	0x00000970
        /*0234*/ 	.word	0x000000ff
        /*0238*/ 	.word	0x00000090
        /*023c*/ 	.short	0x0100
        /*023e*/ 	.byte	0x05
	.zero		1


	//   ....[19]....
        /*0240*/ 	.word	0x00000980
        /*0244*/ 	.word	0x000000ff
        /*0248*/ 	.word	0x00000098
        /*024c*/ 	.short	0x0100
        /*024e*/ 	.byte	0x05
	.zero		1


	//   ....[20]....
        /*0250*/ 	.word	0x00000ac0
        /*0254*/ 	.word	0x000000ff
        /*0258*/ 	.word	0x000000a0
        /*025c*/ 	.short	0x0100
        /*025e*/ 	.byte	0x05
	.zero		1


	//   ....[21]....
        /*0260*/ 	.word	0x00000ad0
        /*0264*/ 	.word	0x000000ff
        /*0268*/ 	.word	0x000000b0
        /*026c*/ 	.short	0x0100
        /*026e*/ 	.byte	0x05
	.zero		1


	//   ....[22]....
        /*0270*/ 	.word	0x00000ae0
        /*0274*/ 	.word	0x000000ff
        /*0278*/ 	.word	0x000000a8
        /*027c*/ 	.short	0x0100
        /*027e*/ 	.byte	0x05
	.zero		1


	//   ....[23]....
        /*0280*/ 	.word	0x00000af0
        /*0284*/ 	.word	0x000000ff
        /*0288*/ 	.word	0x000000b8
        /*028c*/ 	.short	0x0100
        /*028e*/ 	.byte	0x05
	.zero		1


	//   ....[24]....
        /*0290*/ 	.word	0x00000c20
        /*0294*/ 	.word	0x000000ff
        /*0298*/ 	.word	0x000000c0
        /*029c*/ 	.short	0x0100
        /*029e*/ 	.byte	0x06
	.zero		1


	//   ....[25]....
        /*02a0*/ 	.word	0x00000c30
        /*02a4*/ 	.word	0x000000ff
        /*02a8*/ 	.word	0x000000d0
        /*02ac*/ 	.short	0x0100
        /*02ae*/ 	.byte	0x06
	.zero		1


	//   ....[26]....
        /*02b0*/ 	.word	0x00000c40
        /*02b4*/ 	.word	0x000000ff
        /*02b8*/ 	.word	0x000000c8
        /*02bc*/ 	.short	0x0100
        /*02be*/ 	.byte	0x06
	.zero		1


	//   ....[27]....
        /*02c0*/ 	.word	0x00000c50
        /*02c4*/ 	.word	0x000000ff
        /*02c8*/ 	.word	0x000000d8
        /*02cc*/ 	.short	0x0100
        /*02ce*/ 	.byte	0x06
	.zero		1


	//   ....[28]....
        /*02d0*/ 	.word	0x00000d40
        /*02d4*/ 	.word	0x000000ff
        /*02d8*/ 	.word	0x000000e0
        /*02dc*/ 	.short	0x0100
        /*02de*/ 	.byte	0x05
	.zero		1


	//   ....[29]....
        /*02e0*/ 	.word	0x00000d50
        /*02e4*/ 	.word	0x000000ff
        /*02e8*/ 	.word	0x000000f0
        /*02ec*/ 	.short	0x0100
        /*02ee*/ 	.byte	0x05
	.zero		1


	//   ....[30]....
        /*02f0*/ 	.word	0x00000d60
        /*02f4*/ 	.word	0x000000ff
        /*02f8*/ 	.word	0x000000e8
        /*02fc*/ 	.short	0x0100
        /*02fe*/ 	.byte	0x05
	.zero		1


	//   ....[31]....
        /*0300*/ 	.word	0x00000d70
        /*0304*/ 	.word	0x000000ff
        /*0308*/ 	.word	0x000000f8
        /*030c*/ 	.short	0x0100
        /*030e*/ 	.byte	0x05
	.zero		1


	//   ....[32]....
        /*0310*/ 	.word	0x000017f0
        /*0314*/ 	.word	0x00000002
        /*0318*/ 	.word	0x000000f0
        /*031c*/ 	.short	0x010a
        /*031e*/ 	.byte	0xff
	.zero		1


	//   ....[33]....
        /*0320*/ 	.word	0x00001820
        /*0324*/ 	.word	0x00000002
        /*0328*/ 	.word	0x000000e0
        /*032c*/ 	.short	0x0101
        /*032e*/ 	.byte	0xff
	.zero		1


	//   ....[34]....
        /*0330*/ 	.word	0x000018f0
        /*0334*/ 	.word	0x000000ff
        /*0338*/ 	.word	0x00000028
        /*033c*/ 	.short	0x010a
        /*033e*/ 	.byte	0x08
	.zero		1


	//   ....[35]....
        /*0340*/ 	.word	0x00001970
        /*0344*/ 	.word	0x000000ff
        /*0348*/ 	.word	0x00000028
        /*034c*/ 	.short	0x010a
        /*034e*/ 	.byte	0x21
	.zero		1


	//   ....[36]....
        /*0350*/ 	.word	0x00001ab0
        /*0354*/ 	.word	0x000000ff
        /*0358*/ 	.word	0x00000028
        /*035c*/ 	.short	0x010a
        /*035e*/ 	.byte	0x08
	.zero		1


	//   ....[37]....
        /*0360*/ 	.word	0x00001d90
        /*0364*/ 	.word	0x000000ff
        /*0368*/ 	.word	0x00000098
        /*036c*/ 	.short	0x0101
        /*036e*/ 	.byte	0x07
	.zero		1


	//   ....[38]....
        /*0370*/ 	.word	0x00001db0
        /*0374*/ 	.word	0x000000ff
        /*0378*/ 	.word	0x00000028
        /*037c*/ 	.short	0x010a
        /*037e*/ 	.byte	0x08
	.zero		1


	//   ....[39]....
        /*0380*/ 	.word	0x00001e30
        /*0384*/ 	.word	0x000000ff
        /*0388*/ 	.word	0x00000028
        /*038c*/ 	.short	0x010a
        /*038e*/ 	.byte	0x21
	.zero		1


	//   ....[40]....
        /*0390*/ 	.word	0x00001f70
        /*0394*/ 	.word	0x000000ff
        /*0398*/ 	.word	0x00000028
        /*039c*/ 	.short	0x010a
        /*039e*/ 	.byte	0x08
	.zero		1


	//   ....[41]....
        /*03a0*/ 	.word	0x00002260
        /*03a4*/ 	.word	0x00000002
        /*03a8*/ 	.word	0x000000a0
        /*03ac*/ 	.short	0x010a
        /*03ae*/ 	.byte	0xff
	.zero		1


	//   ....[42]....
        /*03b0*/ 	.word	0x00002320
        /*03b4*/ 	.word	0x00000002
        /*03b8*/ 	.word	0x00000000
        /*03bc*/ 	.short	0x0101
        /*03be*/ 	.byte	0xff
	.zero		1


	//   ....[43]....
        /*03c0*/ 	.word	0x000028a0
        /*03c4*/ 	.word	0x000000ff
        /*03c8*/ 	.word	0x00000000
        /*03cc*/ 	.short	0x010a
        /*03ce*/ 	.byte	0x04
	.zero		1


	//   ....[44]....
        /*03d0*/ 	.word	0x00002930
        /*03d4*/ 	.word	0x000000ff
        /*03d8*/ 	.word	0x00000000
        /*03dc*/ 	.short	0x010a
        /*03de*/ 	.byte	0x04
	.zero		1


	//   ....[45]....
        /*03e0*/ 	.word	0x000029c0
        /*03e4*/ 	.word	0x000000ff
        /*03e8*/ 	.word	0x00000000
        /*03ec*/ 	.short	0x010a
        /*03ee*/ 	.byte	0x04
	.zero		1


	//   ....[46]....
        /*03f0*/ 	.word	0x00002a50
        /*03f4*/ 	.word	0x000000ff
        /*03f8*/ 	.word	0x00000000
        /*03fc*/ 	.short	0x010a
        /*03fe*/ 	.byte	0x04
	.zero		1


	//   ....[47]....
        /*0400*/ 	.word	0x00002af0
        /*0404*/ 	.word	0x00000000
        /*0408*/ 	.word	0x00000000
        /*040c*/ 	.short	0x010a
        /*040e*/ 	.byte	0xff
	.zero		1


	//   ....[48]....
        /*0410*/ 	.word	0x00002c10
        /*0414*/ 	.word	0x00000000
        /*0418*/ 	.word	0x000000e0
        /*041c*/ 	.short	0x010a
        /*041e*/ 	.byte	0xff
	.zero		1


	//   ....[49]....
        /*0420*/ 	.word	0x00002c80
        /*0424*/ 	.word	0x00000000
        /*0428*/ 	.word	0x00000000
        /*042c*/ 	.short	0x0101
        /*042e*/ 	.byte	0xff
	.zero		1


	//   ....[50]....
        /*0430*/ 	.word	0x00002ca0
        /*0434*/ 	.word	0x000000ff
        /*0438*/ 	.word	0x000000b0
        /*043c*/ 	.short	0x010a
        /*043e*/ 	.byte	0x05
	.zero		1


	//   ....[51]....
        /*0440*/ 	.word	0x00002dc0
        /*0444*/ 	.word	0x00000000
        /*0448*/ 	.word	0x000000a0
        /*044c*/ 	.short	0x010a
        /*044e*/ 	.byte	0xff
	.zero		1


	//   ....[52]....
        /*0450*/ 	.word	0x00002ec0
        /*0454*/ 	.word	0x00000000
        /*0458*/ 	.word	0x00000000
        /*045c*/ 	.short	0x0101
        /*045e*/ 	.byte	0xff
	.zero		1


	//   ....[53]....
        /*0460*/ 	.word	0x00002f50
        /*0464*/ 	.word	0x000000ff
        /*0468*/ 	.word	0x000000b0
        /*046c*/ 	.short	0x0106
        /*046e*/ 	.byte	0x05
	.zero		1


	//   ....[54]....
        /*0470*/ 	.word	0x00002f70
        /*0474*/ 	.word	0x000000ff
        /*0478*/ 	.word	0x000000b0
        /*047c*/ 	.short	0x010a
        /*047e*/ 	.byte	0x05
	.zero		1


	//   ....[55]....
        /*0480*/ 	.word	0x00003000
        /*0484*/ 	.word	0x000000ff
        /*0488*/ 	.word	0x000000b0
        /*048c*/ 	.short	0x0106
        /*048e*/ 	.byte	0x04
	.zero		1


	//   ....[56]....
        /*0490*/ 	.word	0x00003040
        /*0494*/ 	.word	0x00000000
        /*0498*/ 	.word	0x000000b0
        /*049c*/ 	.short	0x010a
        /*049e*/ 	.byte	0xff
	.zero		1


	//   ....[57]....
        /*04a0*/ 	.word	0x00003810
        /*04a4*/ 	.word	0x00000000
        /*04a8*/ 	.word	0x000000a0
        /*04ac*/ 	.short	0x010a
        /*04ae*/ 	.byte	0xff
	.zero		1


	//   ....[58]....
        /*04b0*/ 	.word	0x00003910
        /*04b4*/ 	.word	0x00000003
        /*04b8*/ 	.word	0x00000000
        /*04bc*/ 	.short	0x0101
        /*04be*/ 	.byte	0xff
	.zero		1


	//   ....[59]....
        /*04c0*/ 	.word	0x00003920
        /*04c4*/ 	.word	0x000000ff
        /*04c8*/ 	.word	0x00000000
        /*04cc*/ 	.short	0x010a
        /*04ce*/ 	.byte	0x0f
	.zero		1


	//   ....[60]....
        /*04d0*/ 	.word	0x00003950
        /*04d4*/ 	.word	0x000000ff
        /*04d8*/ 	.word	0x000000d0
        /*04dc*/ 	.short	0x010a
        /*04de*/ 	.byte	0x0e
	.zero		1


	//   ....[61]....
        /*04e0*/ 	.word	0x00003a20
        /*04e4*/ 	.word	0x000000ff
        /*04e8*/ 	.word	0x00000000
        /*04ec*/ 	.short	0x010a
        /*04ee*/ 	.byte	0x16
	.zero		1


	//   ....[62]....
        /*04f0*/ 	.word	0x00003b50
        /*04f4*/ 	.word	0x000000ff
        /*04f8*/ 	.word	0x00000000
        /*04fc*/ 	.short	0x010a
        /*04fe*/ 	.byte	0x1e
	.zero		1


	//   ....[63]....
        /*0500*/ 	.word	0x00003f80
        /*0504*/ 	.word	0x000000ff
        /*0508*/ 	.word	0x00000000
        /*050c*/ 	.short	0x010a
        /*050e*/ 	.byte	0x05
	.zero		1


	//   ....[64]....
        /*0510*/ 	.word	0x00004010
        /*0514*/ 	.word	0x000000ff
        /*0518*/ 	.word	0x00000000
        /*051c*/ 	.short	0x010a
        /*051e*/ 	.byte	0x06
	.zero		1


	//   ....[65]....
        /*0520*/ 	.word	0x00004440
        /*0524*/ 	.word	0x00000000
        /*0528*/ 	.word	0x000000a0
        /*052c*/ 	.short	0x010a
        /*052e*/ 	.byte	0xff
	.zero		1


	//   ....[66]....
        /*0530*/ 	.word	0x00004570
        /*0534*/ 	.word	0x00000000
        /*0538*/ 	.word	0x00000000
        /*053c*/ 	.short	0x0101
        /*053e*/ 	.byte	0xff
	.zero		1


	//   ....[67]....
        /*0540*/ 	.word	0x00004890
        /*0544*/ 	.word	0x000000ff
        /*0548*/ 	.word	0x00000098
        /*054c*/ 	.short	0x010a
        /*054e*/ 	.byte	0x04
	.zero		1


	//   ....[68]....
        /*0550*/ 	.word	0x00004a00
        /*0554*/ 	.word	0x000000ff
        /*0558*/ 	.word	0x00000070
        /*055c*/ 	.short	0x010a
        /*055e*/ 	.byte	0x04
	.zero		1


	//   ....[69]....
        /*0560*/ 	.word	0x00004b70
        /*0564*/ 	.word	0x000000ff
        /*0568*/ 	.word	0x00000050
        /*056c*/ 	.short	0x010b
        /*056e*/ 	.byte	0x04
	.zero		1


	//   ....[70]....
        /*0570*/ 	.word	0x00004b80
        /*0574*/ 	.word	0x000000ff
        /*0578*/ 	.word	0x00000000
        /*057c*/ 	.short	0x0101
        /*057e*/ 	.byte	0x06
	.zero		1


	//   ....[71]....
        /*0580*/ 	.word	0x00004b90
        /*0584*/ 	.word	0x000000ff
        /*0588*/ 	.word	0x00000078
        /*058c*/ 	.short	0x010a
        /*058e*/ 	.byte	0x04
	.zero		1


	//   ....[72]....
        /*0590*/ 	.word	0x00004ce0
        /*0594*/ 	.word	0x000000ff
        /*0598*/ 	.word	0x00000058
        /*059c*/ 	.short	0x010b
        /*059e*/ 	.byte	0x04
	.zero		1


	//   ....[73]....
        /*05a0*/ 	.word	0x00004cf0
        /*05a4*/ 	.word	0x000000ff
        /*05a8*/ 	.word	0x00000000
        /*05ac*/ 	.short	0x0101
        /*05ae*/ 	.byte	0x06
	.zero		1


	//   ....[74]....
        /*05b0*/ 	.word	0x00004d00
        /*05b4*/ 	.word	0x000000ff
        /*05b8*/ 	.word	0x00000080
        /*05bc*/ 	.short	0x010a
        /*05be*/ 	.byte	0x04
	.zero		1


	//   ....[75]....
        /*05c0*/ 	.word	0x00004e80
        /*05c4*/ 	.word	0x000000ff
        /*05c8*/ 	.word	0x00000060
        /*05cc*/ 	.short	0x010b
        /*05ce*/ 	.byte	0x04
	.zero		1


	//   ....[76]....
        /*05d0*/ 	.word	0x00004ec0
        /*05d4*/ 	.word	0x000000ff
        /*05d8*/ 	.word	0x00000000
        /*05dc*/ 	.short	0x0101
        /*05de*/ 	.byte	0x06
	.zero		1


	//   ....[77]....
        /*05e0*/ 	.word	0x00004f00
        /*05e4*/ 	.word	0x000000ff
        /*05e8*/ 	.word	0x00000088
        /*05ec*/ 	.short	0x010a
        /*05ee*/ 	.byte	0x04
	.zero		1


	//   ....[78]....
        /*05f0*/ 	.word	0x00005150
        /*05f4*/ 	.word	0x000000ff
        /*05f8*/ 	.word	0x00000068
        /*05fc*/ 	.short	0x010b
        /*05fe*/ 	.byte	0x04
	.zero		1


	//   ....[79]....
        /*0600*/ 	.word	0x00005170
        /*0604*/ 	.word	0x000000ff
        /*0608*/ 	.word	0x00000000
        /*060c*/ 	.short	0x0101
        /*060e*/ 	.byte	0x05
	.zero		1


	//   ....[80]....
        /*0610*/ 	.word	0x000051a0
        /*0614*/ 	.word	0x000000ff
        /*0618*/ 	.word	0x00000070
        /*061c*/ 	.short	0x010a
        /*061e*/ 	.byte	0x04
	.zero		1


	//   ....[81]....
        /*0620*/ 	.word	0x000051c0
        /*0624*/ 	.word	0x000000ff
        /*0628*/ 	.word	0x00000078
        /*062c*/ 	.short	0x010a
        /*062e*/ 	.byte	0x04
	.zero		1


	//   ....[82]....
        /*0630*/ 	.word	0x000051e0
        /*0634*/ 	.word	0x000000ff
        /*0638*/ 	.word	0x00000080
        /*063c*/ 	.short	0x010a
        /*063e*/ 	.byte	0x04
	.zero		1


	//   ....[83]....
        /*0640*/ 	.word	0x00005220
        /*0644*/ 	.word	0x00000000
        /*0648*/ 	.word	0x00000088
        /*064c*/ 	.short	0x010a
        /*064e*/ 	.byte	0xff
	.zero		1


	//   ....[84]....
        /*0650*/ 	.word	0x00005550
        /*0654*/ 	.word	0x00000000
        /*0658*/ 	.word	0x000000a0
        /*065c*/ 	.short	0x010a
        /*065e*/ 	.byte	0xff
	.zero		1


	//   ....[85]....
        /*0660*/ 	.word	0x00005660
        /*0664*/ 	.word	0x00000000
        /*0668*/ 	.word	0x00000000
        /*066c*/ 	.short	0x0101
        /*066e*/ 	.byte	0xff
	.zero		1


	//   ....[86]....
        /*0670*/ 	.word	0x00006090
        /*0674*/ 	.word	0x000000ff
        /*0678*/ 	.word	0x00000050
        /*067c*/ 	.short	0x010a
        /*067e*/ 	.byte	0x30
	.zero		1


	//   ....[87]....
        /*0680*/ 	.word	0x000060d0
        /*0684*/ 	.word	0x00000040
        /*0688*/ 	.word	0x000000c0
        /*068c*/ 	.short	0x010a
        /*068e*/ 	.byte	0xff
	.zero		1


	//   ....[88]....
        /*0690*/ 	.word	0x000061c0
        /*0694*/ 	.word	0x000000ff
        /*0698*/ 	.word	0x00000050
        /*069c*/ 	.short	0x010a
        /*069e*/ 	.byte	0x30
	.zero		1


	//   ....[89]....
        /*06a0*/ 	.word	0x000062b0
        /*06a4*/ 	.word	0x00000040
        /*06a8*/ 	.word	0x000000c0
        /*06ac*/ 	.short	0x010a
        /*06ae*/ 	.byte	0xff
	.zero		1


	//   ....[90]....
        /*06b0*/ 	.word	0x00006d80
        /*06b4*/ 	.word	0x00000000
        /*06b8*/ 	.word	0x00000000
        /*06bc*/ 	.short	0x0101
        /*06be*/ 	.byte	0xff
	.zero		1


	//   ....[91]....
        /*06c0*/ 	.word	0x00006d90
        /*06c4*/ 	.word	0x00000002
        /*06c8*/ 	.word	0x00000050
        /*06cc*/ 	.short	0x010a
        /*06ce*/ 	.byte	0xff
	.zero		1


	//   ....[92]....
        /*06d0*/ 	.word	0x00006e70
        /*06d4*/ 	.word	0x00000002
        /*06d8*/ 	.word	0x00000050
        /*06dc*/ 	.short	0x010a
        /*06de*/ 	.byte	0xff
	.zero		1


	//   ....[93]....
        /*06e0*/ 	.word	0x000079d0
        /*06e4*/ 	.word	0x00000048
        /*06e8*/ 	.word	0x00000000
        /*06ec*/ 	.short	0x0101
        /*06ee*/ 	.byte	0xff
	.zero		1


	//   ....[94]....
        /*06f0*/ 	.word	0x000079f0
        /*06f4*/ 	.word	0x00000000
        /*06f8*/ 	.word	0x00000050
        /*06fc*/ 	.short	0x010a
        /*06fe*/ 	.byte	0xff
	.zero		1


	//   ....[95]....
        /*0700*/ 	.word	0x00007ac0
        /*0704*/ 	.word	0x00000000
        /*0708*/ 	.word	0x00000050
        /*070c*/ 	.short	0x010a
        /*070e*/ 	.byte	0xff
	.zero		1


	//   ....[96]....
        /*0710*/ 	.word	0x00008620
        /*0714*/ 	.word	0x00000048
        /*0718*/ 	.word	0x00000000
        /*071c*/ 	.short	0x0101
        /*071e*/ 	.byte	0xff
	.zero		1


	//   ....[97]....
        /*0720*/ 	.word	0x00008640
        /*0724*/ 	.word	0x00000000
        /*0728*/ 	.word	0x00000050
        /*072c*/ 	.short	0x010a
        /*072e*/ 	.byte	0xff
	.zero		1


	//   ....[98]....
        /*0730*/ 	.word	0x00008710
        /*0734*/ 	.word	0x00000000
        /*0738*/ 	.word	0x00000050
        /*073c*/ 	.short	0x010a
        /*073e*/ 	.byte	0xff
	.zero		1


	//   ....[99]....
        /*0740*/ 	.word	0x00008a70
        /*0744*/ 	.word	0x000000ff
        /*0748*/ 	.word	0x00000000
        /*074c*/ 	.short	0x0101
        /*074e*/ 	.byte	0x05
	.zero		1


	//   ....[100]....
        /*0750*/ 	.word	0x000092d0
        /*0754*/ 	.word	0x00000000
        /*0758*/ 	.word	0x00000000
        /*075c*/ 	.short	0x0101
        /*075e*/ 	.byte	0xff
	.zero		1


	//   ....[101]....
        /*0760*/ 	.word	0x00009560
        /*0764*/ 	.word	0x000000ff
        /*0768*/ 	.word	0x00000000
        /*076c*/ 	.short	0x0101
        /*076e*/ 	.byte	0x04
	.zero		1


	//   ....[102]....
        /*0770*/ 	.word	0x00009580
        /*0774*/ 	.word	0x00000002
        /*0778*/ 	.word	0x000000f0
        /*077c*/ 	.short	0x010a
        /*077e*/ 	.byte	0xff
	.zero		1


	//   ....[103]....
        /*0780*/ 	.word	0x000095e0
        /*0784*/ 	.word	0x00000002
        /*0788*/ 	.word	0x00000028
        /*078c*/ 	.short	0x010a
        /*078e*/ 	.byte	0xff
	.zero		1


	//   ....[104]....
        /*0790*/ 	.word	0x00009640
        /*0794*/ 	.word	0x00000002
        /*0798*/ 	.word	0x00000028
        /*079c*/ 	.short	0x010a
        /*079e*/ 	.byte	0xff
	.zero		1


	//   ....[105]....
        /*07a0*/ 	.word	0x00009690
        /*07a4*/ 	.word	0x00000002
        /*07a8*/ 	.word	0x000000a0
        /*07ac*/ 	.short	0x010a
        /*07ae*/ 	.byte	0xff
	.zero		1


	//   ....[106]....
        /*07b0*/ 	.word	0x000096f0
        /*07b4*/ 	.word	0x00000000
        /*07b8*/ 	.word	0x00000000
        /*07bc*/ 	.short	0x010a
        /*07be*/ 	.byte	0xff
	.zero		1


	//   ....[107]....
        /*07c0*/ 	.word	0x00009750
        /*07c4*/ 	.word	0x00000000
        /*07c8*/ 	.word	0x00000000
        /*07cc*/ 	.short	0x010a
        /*07ce*/ 	.byte	0xff
	.zero		1


	//   ....[108]....
        /*07d0*/ 	.word	0x000097b0
        /*07d4*/ 	.word	0x00000000
        /*07d8*/ 	.word	0x00000000
        /*07dc*/ 	.short	0x010a
        /*07de*/ 	.byte	0xff
	.zero		1


	//   ....[109]....
        /*07e0*/ 	.word	0x00009810
        /*07e4*/ 	.word	0x00000000
        /*07e8*/ 	.word	0x00000000
        /*07ec*/ 	.short	0x010a
        /*07ee*/ 	.byte	0xff
	.zero		1


	//   ....[110]....
        /*07f0*/ 	.word	0x00009860
        /*07f4*/ 	.word	0x00000000
        /*07f8*/ 	.word	0x000000e0
        /*07fc*/ 	.short	0x010a
        /*07fe*/ 	.byte	0xff
	.zero		1


	//   ....[111]....
        /*0800*/ 	.word	0x000098c0
        /*0804*/ 	.word	0x00000000
        /*0808*/ 	.word	0x000000b0
        /*080c*/ 	.short	0x010a
        /*080e*/ 	.byte	0xff
	.zero		1


	//   ....[112]....
        /*0810*/ 	.word	0x00009910
        /*0814*/ 	.word	0x00000000
        /*0818*/ 	.word	0x000000a0
        /*081c*/ 	.short	0x010a
        /*081e*/ 	.byte	0xff
	.zero		1


	//   ....[113]....
        /*0820*/ 	.word	0x00009970
        /*0824*/ 	.word	0x00000000
        /*0828*/ 	.word	0x000000b0
        /*082c*/ 	.short	0x010a
        /*082e*/ 	.byte	0xff
	.zero		1


	//   ....[114]....
        /*0830*/ 	.word	0x000099c0
        /*0834*/ 	.word	0x00000000
        /*0838*/ 	.word	0x000000a0
        /*083c*/ 	.short	0x010a
        /*083e*/ 	.byte	0xff
	.zero		1


	//   ....[115]....
        /*0840*/ 	.word	0x00009a20
        /*0844*/ 	.word	0x00000002
        /*0848*/ 	.word	0x000000d0
        /*084c*/ 	.short	0x010a
        /*084e*/ 	.byte	0xff
	.zero		1


	//   ....[116]....
        /*0850*/ 	.word	0x00009a80
        /*0854*/ 	.word	0x00000000
        /*0858*/ 	.word	0x00000000
        /*085c*/ 	.short	0x010a
        /*085e*/ 	.byte	0xff
	.zero		1


	//   ....[117]....
        /*0860*/ 	.word	0x00009ae0
        /*0864*/ 	.word	0x00000000
        /*0868*/ 	.word	0x00000000
        /*086c*/ 	.short	0x010a
        /*086e*/ 	.byte	0xff
	.zero		1


	//   ....[118]....
        /*0870*/ 	.word	0x00009b40
        /*0874*/ 	.word	0x00000000
        /*0878*/ 	.word	0x00000000
        /*087c*/ 	.short	0x010a
        /*087e*/ 	.byte	0xff
	.zero		1


	//   ....[119]....
        /*0880*/ 	.word	0x00009b90
        /*0884*/ 	.word	0x00000000
        /*0888*/ 	.word	0x000000a0
        /*088c*/ 	.short	0x010a
        /*088e*/ 	.byte	0xff
	.zero		1


	//   ....[120]....
        /*0890*/ 	.word	0x00009bf0
        /*0894*/ 	.word	0x00000000
        /*0898*/ 	.word	0x00000098
        /*089c*/ 	.short	0x010a
        /*089e*/ 	.byte	0xff
	.zero		1


	//   ....[121]....
        /*08a0*/ 	.word	0x00009c50
        /*08a4*/ 	.word	0x00000000
        /*08a8*/ 	.word	0x00000070
        /*08ac*/ 	.short	0x010a
        /*08ae*/ 	.byte	0xff
	.zero		1


	//   ....[122]....
        /*08b0*/ 	.word	0x00009cb0
        /*08b4*/ 	.word	0x00000000
        /*08b8*/ 	.word	0x00000078
        /*08bc*/ 	.short	0x010a
        /*08be*/ 	.byte	0xff
	.zero		1


	//   ....[123]....
        /*08c0*/ 	.word	0x00009d10
        /*08c4*/ 	.word	0x00000000
        /*08c8*/ 	.word	0x00000080
        /*08cc*/ 	.short	0x010a
        /*08ce*/ 	.byte	0xff
	.zero		1


	//   ....[124]....
        /*08d0*/ 	.word	0x00009d70
        /*08d4*/ 	.word	0x00000000
        /*08d8*/ 	.word	0x00000088
        /*08dc*/ 	.short	0x010a
        /*08de*/ 	.byte	0xff
	.zero		1


	//   ....[125]....
        /*08e0*/ 	.word	0x00009dd0
        /*08e4*/ 	.word	0x00000000
        /*08e8*/ 	.word	0x00000070
        /*08ec*/ 	.short	0x010a
        /*08ee*/ 	.byte	0xff
	.zero		1


	//   ....[126]....
        /*08f0*/ 	.word	0x00009e30
        /*08f4*/ 	.word	0x00000000
        /*08f8*/ 	.word	0x00000078
        /*08fc*/ 	.short	0x010a
        /*08fe*/ 	.byte	0xff
	.zero		1


	//   ....[127]....
        /*0900*/ 	.word	0x00009e90
        /*0904*/ 	.word	0x00000000
        /*0908*/ 	.word	0x00000080
        /*090c*/ 	.short	0x010a
        /*090e*/ 	.byte	0xff
	.zero		1


	//   ....[128]....
        /*0910*/ 	.word	0x00009ee0
        /*0914*/ 	.word	0x00000000
        /*0918*/ 	.word	0x000000a0
        /*091c*/ 	.short	0x010a
        /*091e*/ 	.byte	0xff
	.zero		1


	//   ....[129]....
        /*0920*/ 	.word	0x00009f40
        /*0924*/ 	.word	0x00000002
        /*0928*/ 	.word	0x00000050
        /*092c*/ 	.short	0x010a
        /*092e*/ 	.byte	0xff
	.zero		1


	//   ....[130]....
        /*0930*/ 	.word	0x00009f90
        /*0934*/ 	.word	0x00000040
        /*0938*/ 	.word	0x000000c0
        /*093c*/ 	.short	0x010a
        /*093e*/ 	.byte	0xff
	.zero		1


	//   ....[131]....
        /*0940*/ 	.word	0x00009fe0
        /*0944*/ 	.word	0x00000002
        /*0948*/ 	.word	0x00000050
        /*094c*/ 	.short	0x010a
        /*094e*/ 	.byte	0xff
	.zero		1


	//   ....[132]....
        /*0950*/ 	.word	0x0000a030
        /*0954*/ 	.word	0x00000000
        /*0958*/ 	.word	0x00000050
        /*095c*/ 	.short	0x010a
        /*095e*/ 	.byte	0xff
	.zero		1


	//   ....[133]....
        /*0960*/ 	.word	0x0000a080
        /*0964*/ 	.word	0x00000000
        /*0968*/ 	.word	0x00000050
        /*096c*/ 	.short	0x010a
        /*096e*/ 	.byte	0xff
	.zero		1


	//----- nvinfo : EIATTR_NUM_MBARRIERS
	.align		4
.L_47:
        /*0970*/ 	.byte	0x03, 0x38
        /*0972*/ 	.short	0x0020


	//----- nvinfo : EIATTR_EXIT_INSTR_OFFSETS
	.align		4
        /*0974*/ 	.byte	0x04, 0x1c
        /*0976*/ 	.short	(.L_49 - .L_48)


	//   ....[0]....
.L_48:
        /*0978*/ 	.word	0x00002b20


	//   ....[1]....
        /*097c*/ 	.word	0x00003010


	//   ....[2]....
        /*0980*/ 	.word	0x00003070


	//   ....[3]....
        /*0984*/ 	.word	0x00004270


	//   ....[4]....
        /*0988*/ 	.word	0x00005250


	//   ....[5]....
        /*098c*/ 	.word	0x00005290


	//   ....[6]....
        /*0990*/ 	.word	0x00009450


	//   ....[7]....
        /*0994*/ 	.word	0x000094d0


	//   ....[8]....
        /*0998*/ 	.word	0x00009500


	//   ....[9]....
        /*099c*/ 	.word	0x00009570


	//----- nvinfo : EIATTR_MAX_THREADS
	.align		4
.L_49:
        /*09a0*/ 	.byte	0x04, 0x05
        /*09a2*/ 	.short	(.L_51 - .L_50)
.L_50:
        /*09a4*/ 	.word	0x00000100
        /*09a8*/ 	.word	0x00000001
        /*09ac*/ 	.word	0x00000001


	//----- nvinfo : EIATTR_CRS_STACK_SIZE
	.align		4
.L_51:
        /*09b0*/ 	.byte	0x04, 0x1e
        /*09b2*/ 	.short	(.L_53 - .L_52)
.L_52:
        /*09b4*/ 	.word	0x00000000


	//----- nvinfo : EIATTR_CBANK_PARAM_SIZE
	.align		4
.L_53:
        /*09b8*/ 	.byte	0x03, 0x19
        /*09ba*/ 	.short	0x0c00


	//----- nvinfo : EIATTR_PARAM_CBANK
	.align		4
        /*09bc*/ 	.byte	0x04, 0x0a
        /*09be*/ 	.short	(.L_55 - .L_54)
	.align		4
.L_54:
        /*09c0*/ 	.word	index@(.nv.constant0._ZN7cutlass13device_kernelINS_4gemm6kernel13GemmUniversalIN4cute5tupleIJiiiiEEENS1_10collective13CollectiveMmaINS1_46MainloopSm100TmaUmmaWarpSpecializedBlockScaledILi5ELi2ELi2ENS5_IJNS4_1CILi1EEENSA_ILi2EEESB_EEEEENS5_IJNSA_ILi128EEESF_NSA_ILi256EEEEEENS5_IJNS_12float_e2m1_tENS_13float_ue4m3_tEEEENS5_IJNS5_IJlSB_lEEENS4_6LayoutINS5_IJNS5_IJNS5_IJNSA_ILi32EEENSA_ILi4EEEEEEiEEENS5_IJNS5_IJNSA_ILi16EEESO_EEEiEEENS5_IJSB_iEEEEEENS5_IJST_NS5_IJNS5_IJNSA_ILi0EEESB_EEENSA_ILi512EEEEEENS5_IJSW_iEEEEEEEEEEESK_S13_NS4_8TiledMMAINS4_8MMA_AtomIJNS4_17SM100_MMA_MXF4_SSISI_SI_fSJ_Li128ELi128ELi16ELNS4_4UMMA5MajorE0ELS18_0ELNS17_7ScaleInE0ELS19_0EEEEEENSM_INS5_IJSB_SB_SB_EEENS5_IJSW_SW_SW_EEEEENS5_IJNS4_10UnderscoreES1F_S1F_EEEEENS5_IJNS4_23SM90_TMA_LOAD_MULTICASTES1I_EEENS5_IJNS4_14ComposedLayoutINS4_7SwizzleILi3ELi4ELi3EEENS4_18smem_ptr_flag_bitsILi4EEENSM_INS5_IJNSA_ILi8EEESG_EEENS5_IJSG_SB_EEEEEEENSM_INS5_IJNS5_IJNS5_IJSP_SB_EEESS_EEESB_NS5_IJSB_SO_EEEEEENS5_IJNS5_IJNS5_IJSS_SY_EEESX_EEESW_NS5_IJSO_SY_EEEEEEEEEEEvNS4_8identityENS5_IJNS4_13SM90_TMA_LOADES25_EEES23_vS24_EENS_8epilogue10collective18CollectiveEpilogueINS28_23Sm100TmaWarpSpecializedILi4ELi2ELi32ELb1ELb0EEEJSH_NS5_IJNSM_ISF_SB_EENSM_ISN_SB_EEEEENS_10bfloat16_tESL_S2G_SL_NS28_6fusion15FusionCallbacksIS2C_NS2H_17LinearCombinationIS2G_fS2G_fLNS_15FloatRoundStyleE2EEESH_S2F_JEEENS4_5SM1004TMEM4LOAD26SM100_TMEM_LOAD_32dp32b32xES25_NS1K_INS1L_ILi2ELi4ELi3EEENS1N_ILi16EEENSM_INS5_IJS1P_SN_EEENS5_IJSN_SB_EEEEEEENS4_39AutoVectorizingCopyWithAssumedAlignmentILi128EEENS4_14SM90_TMA_STOREES2W_S2Y_S2Y_EEEvvEEEEvNT_6ParamsE)
        /*09c4*/ 	.short	0x0380
        /*09c6*/ 	.short	0x0c00


	//----- nvinfo : EIATTR_SW_WAR
	.align		4
.L_55:
        /*09c8*/ 	.byte	0x04, 0x36
        /*09ca*/ 	.short	(.L_57 - .L_56)
.L_56:
        /*09cc*/ 	.word	0x00000008
.L_57:


//--------------------- .nv.callgraph             --------------------------
	.section	.nv.callgraph,"",@"SHT_CUDA_CALLGRAPH"
	.align	4
	.sectionentsize	8
	.align		4
        /*0000*/ 	.word	0x00000000
	.align		4
        /*0004*/ 	.word	0xffffffff
	.align		4
        /*0008*/ 	.word	index@(_ZN7cutlass13device_kernelINS_4gemm6kernel13GemmUniversalIN4cute5tupleIJiiiiEEENS1_10collective13CollectiveMmaINS1_46MainloopSm100TmaUmmaWarpSpecializedBlockScaledILi5ELi2ELi2ENS5_IJNS4_1CILi1EEENSA_ILi2EEESB_EEEEENS5_IJNSA_ILi128EEESF_NSA_ILi256EEEEEENS5_IJNS_12float_e2m1_tENS_13float_ue4m3_tEEEENS5_IJNS5_IJlSB_lEEENS4_6LayoutINS5_IJNS5_IJNS5_IJNSA_ILi32EEENSA_ILi4EEEEEEiEEENS5_IJNS5_IJNSA_ILi16EEESO_EEEiEEENS5_IJSB_iEEEEEENS5_IJST_NS5_IJNS5_IJNSA_ILi0EEESB_EEENSA_ILi512EEEEEENS5_IJSW_iEEEEEEEEEEESK_S13_NS4_8TiledMMAINS4_8MMA_AtomIJNS4_17SM100_MMA_MXF4_SSISI_SI_fSJ_Li128ELi128ELi16ELNS4_4UMMA5MajorE0ELS18_0ELNS17_7ScaleInE0ELS19_0EEEEEENSM_INS5_IJSB_SB_SB_EEENS5_IJSW_SW_SW_EEEEENS5_IJNS4_10UnderscoreES1F_S1F_EEEEENS5_IJNS4_23SM90_TMA_LOAD_MULTICASTES1I_EEENS5_IJNS4_14ComposedLayoutINS4_7SwizzleILi3ELi4ELi3EEENS4_18smem_ptr_flag_bitsILi4EEENSM_INS5_IJNSA_ILi8EEESG_EEENS5_IJSG_SB_EEEEEEENSM_INS5_IJNS5_IJNS5_IJSP_SB_EEESS_EEESB_NS5_IJSB_SO_EEEEEENS5_IJNS5_IJNS5_IJSS_SY_EEESX_EEESW_NS5_IJSO_SY_EEEEEEEEEEEvNS4_8identityENS5_IJNS4_13SM90_TMA_LOADES25_EEES23_vS24_EENS_8epilogue10collective18CollectiveEpilogueINS28_23Sm100TmaWarpSpecializedILi4ELi2ELi32ELb1ELb0EEEJSH_NS5_IJNSM_ISF_SB_EENSM_ISN_SB_EEEEENS_10bfloat16_tESL_S2G_SL_NS28_6fusion15FusionCallbacksIS2C_NS2H_17LinearCombinationIS2G_fS2G_fLNS_15FloatRoundStyleE2EEESH_S2F_JEEENS4_5SM1004TMEM4LOAD26SM100_TMEM_LOAD_32dp32b32xES25_NS1K_INS1L_ILi2ELi4ELi3EEENS1N_ILi16EEENSM_INS5_IJS1P_SN_EEENS5_IJSN_SB_EEEEEEENS4_39AutoVectorizingCopyWithAssumedAlignmentILi128EEENS4_14SM90_TMA_STOREES2W_S2Y_S2Y_EEEvvEEEEvNT_6ParamsE)
	.align		4
        /*000c*/ 	.word	index@(__assertfail)
	.align		4
        /*0010*/ 	.word	0x00000000
	.align		4
        /*0014*/ 	.word	0xfffffffe
	.align		4
        /*0018*/ 	.word	0x00000000
	.align		4
        /*001c*/ 	.word	0xfffffffd
	.align		4
        /*0020*/ 	.word	0x00000000
	.align		4
        /*0024*/ 	.word	0xfffffffc


//--------------------- .nv.constant4             --------------------------
	.section	.nv.constant4,"a",@progbits
	.align	8
	.align		8
.nv.constant4:
        /*0000*/ 	.dword	__assertfail
	.align		8
        /*0008*/ 	.dword	__unnamed_1
	.align		8
        /*0010*/ 	.dword	__unnamed_2
	.align		8
        /*0018*/ 	.dword	_ZN40_INTERNAL_466d7c85_4_k_cu_35b2b112_192664cuda3std3__45__cpo5beginE
	.align		8
        /*0020*/ 	.dword	_ZN40_INTERNAL_466d7c85_4_k_cu_35b2b112_192664cuda3std3__45__cpo3endE
	.align		8
        /*0028*/ 	.dword	_ZN40_INTERNAL_466d7c85_4_k_cu_35b2b112_192664cuda3std3__45__cpo6cbeginE
	.align		8
        /*0030*/ 	.dword	_ZN40_INTERNAL_466d7c85_4_k_cu_35b2b112_192664cuda3std3__45__cpo4cendE
	.align		8
        /*0038*/ 	.dword	_ZN40_INTERNAL_466d7c85_4_k_cu_35b2b112_192664cuda3std3__442_GLOBAL__N__466d7c85_4_k_cu_35b2b112_192666ignoreE
	.align		8
        /*0040*/ 	.dword	_ZN40_INTERNAL_466d7c85_4_k_cu_35b2b112_192664cuda3std3__419piecewise_constructE
	.align		8
        /*0048*/ 	.dword	_ZN40_INTERNAL_466d7c85_4_k_cu_35b2b112_192664cuda3std3__48in_placeE
	.align		8
        /*0050*/ 	.dword	_ZN40_INTERNAL_466d7c85_4_k_cu_35b2b112_192664cuda3std6ranges3__45__cpo4swapE
	.align		8
        /*0058*/ 	.dword	_ZN40_INTERNAL_466d7c85_4_k_cu_35b2b112_192664cuda3std6ranges3__45__cpo9iter_moveE
	.align		8
        /*0060*/ 	.dword	_ZN40_INTERNAL_466d7c85_4_k_cu_35b2b112_192664cute7productE
	.align		8
        /*0068*/ 	.dword	_ZN40_INTERNAL_466d7c85_4_k_cu_35b2b112_192664cute1_E
	.align		8
        /*0070*/ 	.dword	$str$25
	.align		8
        /*0078*/ 	.dword	$str$26
	.align		8
        /*0080*/ 	.dword	$str$29
	.align		8
        /*0088*/ 	.dword	$str$30


//--------------------- .text._ZN7cutlass13device_kernelINS_4gemm6kernel13GemmUniversalIN4cute5tupleIJiiiiEEENS1_10collective13CollectiveMmaINS1_46MainloopSm100TmaUmmaWarpSpecializedBlockScaledILi5ELi2ELi2ENS5_IJNS4_1CILi1EEENSA_ILi2EEESB_EEEEENS5_IJNSA_ILi128EEESF_NSA_ILi256EEEEEENS5_IJNS_12float_e2m1_tENS_13float_ue4m3_tEEEENS5_IJNS5_IJlSB_lEEENS4_6LayoutINS5_IJNS5_IJNS5_IJNSA_ILi32EEENSA_ILi4EEEEEEiEEENS5_IJNS5_IJNSA_ILi16EEESO_EEEiEEENS5_IJSB_iEEEEEENS5_IJST_NS5_IJNS5_IJNSA_ILi0EEESB_EEENSA_ILi512EEEEEENS5_IJSW_iEEEEEEEEEEESK_S13_NS4_8TiledMMAINS4_8MMA_AtomIJNS4_17SM100_MMA_MXF4_SSISI_SI_fSJ_Li128ELi128ELi16ELNS4_4UMMA5MajorE0ELS18_0ELNS17_7ScaleInE0ELS19_0EEEEEENSM_INS5_IJSB_SB_SB_EEENS5_IJSW_SW_SW_EEEEENS5_IJNS4_10UnderscoreES1F_S1F_EEEEENS5_IJNS4_23SM90_TMA_LOAD_MULTICASTES1I_EEENS5_IJNS4_14ComposedLayoutINS4_7SwizzleILi3ELi4ELi3EEENS4_18smem_ptr_flag_bitsILi4EEENSM_INS5_IJNSA_ILi8EEESG_EEENS5_IJSG_SB_EEEEEEENSM_INS5_IJNS5_IJNS5_IJSP_SB_EEESS_EEESB_NS5_IJSB_SO_EEEEEENS5_IJNS5_IJNS5_IJSS_SY_EEESX_EEESW_NS5_IJSO_SY_EEEEEEEEEEEvNS4_8identityENS5_IJNS4_13SM90_TMA_LOADES25_EEES23_vS24_EENS_8epilogue10collective18CollectiveEpilogueINS28_23Sm100TmaWarpSpecializedILi4ELi2ELi32ELb1ELb0EEEJSH_NS5_IJNSM_ISF_SB_EENSM_ISN_SB_EEEEENS_10bfloat16_tESL_S2G_SL_NS28_6fusion15FusionCallbacksIS2C_NS2H_17LinearCombinationIS2G_fS2G_fLNS_15FloatRoundStyleE2EEESH_S2F_JEEENS4_5SM1004TMEM4LOAD26SM100_TMEM_LOAD_32dp32b32xES25_NS1K_INS1L_ILi2ELi4ELi3EEENS1N_ILi16EEENSM_INS5_IJS1P_SN_EEENS5_IJSN_SB_EEEEEEENS4_39AutoVectorizingCopyWithAssumedAlignmentILi128EEENS4_14SM90_TMA_STOREES2W_S2Y_S2Y_EEEvvEEEEvNT_6ParamsE --------------------------
	.section	.text._ZN7cutlass13device_kernelINS_4gemm6kernel13GemmUniversalIN4cute5tupleIJiiiiEEENS1_10collective13CollectiveMmaINS1_46MainloopSm100TmaUmmaWarpSpecializedBlockScaledILi5ELi2ELi2ENS5_IJNS4_1CILi1EEENSA_ILi2EEESB_EEEEENS5_IJNSA_ILi128EEESF_NSA_ILi256EEEEEENS5_IJNS_12float_e2m1_tENS_13float_ue4m3_tEEEENS5_IJNS5_IJlSB_lEEENS4_6LayoutINS5_IJNS5_IJNS5_IJNSA_ILi32EEENSA_ILi4EEEEEEiEEENS5_IJNS5_IJNSA_ILi16EEESO_EEEiEEENS5_IJSB_iEEEEEENS5_IJST_NS5_IJNS5_IJNSA_ILi0EEESB_EEENSA_ILi512EEEEEENS5_IJSW_iEEEEEEEEEEESK_S13_NS4_8TiledMMAINS4_8MMA_AtomIJNS4_17SM100_MMA_MXF4_SSISI_SI_fSJ_Li128ELi128ELi16ELNS4_4UMMA5MajorE0ELS18_0ELNS17_7ScaleInE0ELS19_0EEEEEENSM_INS5_IJSB_SB_SB_EEENS5_IJSW_SW_SW_EEEEENS5_IJNS4_10UnderscoreES1F_S1F_EEEEENS5_IJNS4_23SM90_TMA_LOAD_MULTICASTES1I_EEENS5_IJNS4_14ComposedLayoutINS4_7SwizzleILi3ELi4ELi3EEENS4_18smem_ptr_flag_bitsILi4EEENSM_INS5_IJNSA_ILi8EEESG_EEENS5_IJSG_SB_EEEEEEENSM_INS5_IJNS5_IJNS5_IJSP_SB_EEESS_EEESB_NS5_IJSB_SO_EEEEEENS5_IJNS5_IJNS5_IJSS_SY_EEESX_EEESW_NS5_IJSO_SY_EEEEEEEEEEEvNS4_8identityENS5_IJNS4_13SM90_TMA_LOADES25_EEES23_vS24_EENS_8epilogue10collective18CollectiveEpilogueINS28_23Sm100TmaWarpSpecializedILi4ELi2ELi32ELb1ELb0EEEJSH_NS5_IJNSM_ISF_SB_EENSM_ISN_SB_EEEEENS_10bfloat16_tESL_S2G_SL_NS28_6fusion15FusionCallbacksIS2C_NS2H_17LinearCombinationIS2G_fS2G_fLNS_15FloatRoundStyleE2EEESH_S2F_JEEENS4_5SM1004TMEM4LOAD26SM100_TMEM_LOAD_32dp32b32xES25_NS1K_INS1L_ILi2ELi4ELi3EEENS1N_ILi16EEENSM_INS5_IJS1P_SN_EEENS5_IJSN_SB_EEEEEEENS4_39AutoVectorizingCopyWithAssumedAlignmentILi128EEENS4_14SM90_TMA_STOREES2W_S2Y_S2Y_EEEvvEEEEvNT_6ParamsE,"ax",@progbits
	.align	128
.text._ZN7cutlass13device_kernelINS_4gemm6kernel13GemmUniversalIN4cute5tupleIJiiiiEEENS1_10collective13CollectiveMmaINS1_46MainloopSm100TmaUmmaWarpSpecializedBlockScaledILi5ELi2ELi2ENS5_IJNS4_1CILi1EEENSA_ILi2EEESB_EEEEENS5_IJNSA_ILi128EEESF_NSA_ILi256EEEEEENS5_IJNS_12float_e2m1_tENS_13float_ue4m3_tEEEENS5_IJNS5_IJlSB_lEEENS4_6LayoutINS5_IJNS5_IJNS5_IJNSA_ILi32EEENSA_ILi4EEEEEEiEEENS5_IJNS5_IJNSA_ILi16EEESO_EEEiEEENS5_IJSB_iEEEEEENS5_IJST_NS5_IJNS5_IJNSA_ILi0EEESB_EEENSA_ILi512EEEEEENS5_IJSW_iEEEEEEEEEEESK_S13_NS4_8TiledMMAINS4_8MMA_AtomIJNS4_17SM100_MMA_MXF4_SSISI_SI_fSJ_Li128ELi128ELi16ELNS4_4UMMA5MajorE0ELS18_0ELNS17_7ScaleInE0ELS19_0EEEEEENSM_INS5_IJSB_SB_SB_EEENS5_IJSW_SW_SW_EEEEENS5_IJNS4_10UnderscoreES1F_S1F_EEEEENS5_IJNS4_23SM90_TMA_LOAD_MULTICASTES1I_EEENS5_IJNS4_14ComposedLayoutINS4_7SwizzleILi3ELi4ELi3EEENS4_18smem_ptr_flag_bitsILi4EEENSM_INS5_IJNSA_ILi8EEESG_EEENS5_IJSG_SB_EEEEEEENSM_INS5_IJNS5_IJNS5_IJSP_SB_EEESS_EEESB_NS5_IJSB_SO_EEEEEENS5_IJNS5_IJNS5_IJSS_SY_EEESX_EEESW_NS5_IJSO_SY_EEEEEEEEEEEvNS4_8identityENS5_IJNS4_13SM90_TMA_LOADES25_EEES23_vS24_EENS_8epilogue10collective18CollectiveEpilogueINS28_23Sm100TmaWarpSpecializedILi4ELi2ELi32ELb1ELb0EEEJSH_NS5_IJNSM_ISF_SB_EENSM_ISN_SB_EEEEENS_10bfloat16_tESL_S2G_SL_NS28_6fusion15FusionCallbacksIS2C_NS2H_17LinearCombinationIS2G_fS2G_fLNS_15FloatRoundStyleE2EEESH_S2F_JEEENS4_5SM1004TMEM4LOAD26SM100_TMEM_LOAD_32dp32b32xES25_NS1K_INS1L_ILi2ELi4ELi3EEENS1N_ILi16EEENSM_INS5_IJS1P_SN_EEENS5_IJSN_SB_EEEEEEENS4_39AutoVectorizingCopyWithAssumedAlignmentILi128EEENS4_14SM90_TMA_STOREES2W_S2Y_S2Y_EEEvvEEEEvNT_6ParamsE:
        .type           _ZN7cutlass13device_kernelINS_4gemm6kernel13GemmUniversalIN4cute5tupleIJiiiiEEENS1_10collective13CollectiveMmaINS1_46MainloopSm100TmaUmmaWarpSpecializedBlockScaledILi5ELi2ELi2ENS5_IJNS4_1CILi1EEENSA_ILi2EEESB_EEEEENS5_IJNSA_ILi128EEESF_NSA_ILi256EEEEEENS5_IJNS_12float_e2m1_tENS_13float_ue4m3_tEEEENS5_IJNS5_IJlSB_lEEENS4_6LayoutINS5_IJNS5_IJNS5_IJNSA_ILi32EEENSA_ILi4EEEEEEiEEENS5_IJNS5_IJNSA_ILi16EEESO_EEEiEEENS5_IJSB_iEEEEEENS5_IJST_NS5_IJNS5_IJNSA_ILi0EEESB_EEENSA_ILi512EEEEEENS5_IJSW_iEEEEEEEEEEESK_S13_NS4_8TiledMMAINS4_8MMA_AtomIJNS4_17SM100_MMA_MXF4_SSISI_SI_fSJ_Li128ELi128ELi16ELNS4_4UMMA5MajorE0ELS18_0ELNS17_7ScaleInE0ELS19_0EEEEEENSM_INS5_IJSB_SB_SB_EEENS5_IJSW_SW_SW_EEEEENS5_IJNS4_10UnderscoreES1F_S1F_EEEEENS5_IJNS4_23SM90_TMA_LOAD_MULTICASTES1I_EEENS5_IJNS4_14ComposedLayoutINS4_7SwizzleILi3ELi4ELi3EEENS4_18smem_ptr_flag_bitsILi4EEENSM_INS5_IJNSA_ILi8EEESG_EEENS5_IJSG_SB_EEEEEEENSM_INS5_IJNS5_IJNS5_IJSP_SB_EEESS_EEESB_NS5_IJSB_SO_EEEEEENS5_IJNS5_IJNS5_IJSS_SY_EEESX_EEESW_NS5_IJSO_SY_EEEEEEEEEEEvNS4_8identityENS5_IJNS4_13SM90_TMA_LOADES25_EEES23_vS24_EENS_8epilogue10collective18CollectiveEpilogueINS28_23Sm100TmaWarpSpecializedILi4ELi2ELi32ELb1ELb0EEEJSH_NS5_IJNSM_ISF_SB_EENSM_ISN_SB_EEEEENS_10bfloat16_tESL_S2G_SL_NS28_6fusion15FusionCallbacksIS2C_NS2H_17LinearCombinationIS2G_fS2G_fLNS_15FloatRoundStyleE2EEESH_S2F_JEEENS4_5SM1004TMEM4LOAD26SM100_TMEM_LOAD_32dp32b32xES25_NS1K_INS1L_ILi2ELi4ELi3EEENS1N_ILi16EEENSM_INS5_IJS1P_SN_EEENS5_IJSN_SB_EEEEEEENS4_39AutoVectorizingCopyWithAssumedAlignmentILi128EEENS4_14SM90_TMA_STOREES2W_S2Y_S2Y_EEEvvEEEEvNT_6ParamsE,@function
        .size           _ZN7cutlass13device_kernelINS_4gemm6kernel13GemmUniversalIN4cute5tupleIJiiiiEEENS1_10collective13CollectiveMmaINS1_46MainloopSm100TmaUmmaWarpSpecializedBlockScaledILi5ELi2ELi2ENS5_IJNS4_1CILi1EEENSA_ILi2EEESB_EEEEENS5_IJNSA_ILi128EEESF_NSA_ILi256EEEEEENS5_IJNS_12float_e2m1_tENS_13float_ue4m3_tEEEENS5_IJNS5_IJlSB_lEEENS4_6LayoutINS5_IJNS5_IJNS5_IJNSA_ILi32EEENSA_ILi4EEEEEEiEEENS5_IJNS5_IJNSA_ILi16EEESO_EEEiEEENS5_IJSB_iEEEEEENS5_IJST_NS5_IJNS5_IJNSA_ILi0EEESB_EEENSA_ILi512EEEEEENS5_IJSW_iEEEEEEEEEEESK_S13_NS4_8TiledMMAINS4_8MMA_AtomIJNS4_17SM100_MMA_MXF4_SSISI_SI_fSJ_Li128ELi128ELi16ELNS4_4UMMA5MajorE0ELS18_0ELNS17_7ScaleInE0ELS19_0EEEEEENSM_INS5_IJSB_SB_SB_EEENS5_IJSW_SW_SW_EEEEENS5_IJNS4_10UnderscoreES1F_S1F_EEEEENS5_IJNS4_23SM90_TMA_LOAD_MULTICASTES1I_EEENS5_IJNS4_14ComposedLayoutINS4_7SwizzleILi3ELi4ELi3EEENS4_18smem_ptr_flag_bitsILi4EEENSM_INS5_IJNSA_ILi8EEESG_EEENS5_IJSG_SB_EEEEEEENSM_INS5_IJNS5_IJNS5_IJSP_SB_EEESS_EEESB_NS5_IJSB_SO_EEEEEENS5_IJNS5_IJNS5_IJSS_SY_EEESX_EEESW_NS5_IJSO_SY_EEEEEEEEEEEvNS4_8identityENS5_IJNS4_13SM90_TMA_LOADES25_EEES23_vS24_EENS_8epilogue10collective18CollectiveEpilogueINS28_23Sm100TmaWarpSpecializedILi4ELi2ELi32ELb1ELb0EEEJSH_NS5_IJNSM_ISF_SB_EENSM_ISN_SB_EEEEENS_10bfloat16_tESL_S2G_SL_NS28_6fusion15FusionCallbacksIS2C_NS2H_17LinearCombinationIS2G_fS2G_fLNS_15FloatRoundStyleE2EEESH_S2F_JEEENS4_5SM1004TMEM4LOAD26SM100_TMEM_LOAD_32dp32b32xES25_NS1K_INS1L_ILi2ELi4ELi3EEENS1N_ILi16EEENSM_INS5_IJS1P_SN_EEENS5_IJSN_SB_EEEEEEENS4_39AutoVectorizingCopyWithAssumedAlignmentILi128EEENS4_14SM90_TMA_STOREES2W_S2Y_S2Y_EEEvvEEEEvNT_6ParamsE,(.L_x_184 - _ZN7cutlass13device_kernelINS_4gemm6kernel13GemmUniversalIN4cute5tupleIJiiiiEEENS1_10collective13CollectiveMmaINS1_46MainloopSm100TmaUmmaWarpSpecializedBlockScaledILi5ELi2ELi2ENS5_IJNS4_1CILi1EEENSA_ILi2EEESB_EEEEENS5_IJNSA_ILi128EEESF_NSA_ILi256EEEEEENS5_IJNS_12float_e2m1_tENS_13float_ue4m3_tEEEENS5_IJNS5_IJlSB_lEEENS4_6LayoutINS5_IJNS5_IJNS5_IJNSA_ILi32EEENSA_ILi4EEEEEEiEEENS5_IJNS5_IJNSA_ILi16EEESO_EEEiEEENS5_IJSB_iEEEEEENS5_IJST_NS5_IJNS5_IJNSA_ILi0EEESB_EEENSA_ILi512EEEEEENS5_IJSW_iEEEEEEEEEEESK_S13_NS4_8TiledMMAINS4_8MMA_AtomIJNS4_17SM100_MMA_MXF4_SSISI_SI_fSJ_Li128ELi128ELi16ELNS4_4UMMA5MajorE0ELS18_0ELNS17_7ScaleInE0ELS19_0EEEEEENSM_INS5_IJSB_SB_SB_EEENS5_IJSW_SW_SW_EEEEENS5_IJNS4_10UnderscoreES1F_S1F_EEEEENS5_IJNS4_23SM90_TMA_LOAD_MULTICASTES1I_EEENS5_IJNS4_14ComposedLayoutINS4_7SwizzleILi3ELi4ELi3EEENS4_18smem_ptr_flag_bitsILi4EEENSM_INS5_IJNSA_ILi8EEESG_EEENS5_IJSG_SB_EEEEEEENSM_INS5_IJNS5_IJNS5_IJSP_SB_EEESS_EEESB_NS5_IJSB_SO_EEEEEENS5_IJNS5_IJNS5_IJSS_SY_EEESX_EEESW_NS5_IJSO_SY_EEEEEEEEEEEvNS4_8identityENS5_IJNS4_13SM90_TMA_LOADES25_EEES23_vS24_EENS_8epilogue10collective18CollectiveEpilogueINS28_23Sm100TmaWarpSpecializedILi4ELi2ELi32ELb1ELb0EEEJSH_NS5_IJNSM_ISF_SB_EENSM_ISN_SB_EEEEENS_10bfloat16_tESL_S2G_SL_NS28_6fusion15FusionCallbacksIS2C_NS2H_17LinearCombinationIS2G_fS2G_fLNS_15FloatRoundStyleE2EEESH_S2F_JEEENS4_5SM1004TMEM4LOAD26SM100_TMEM_LOAD_32dp32b32xES25_NS1K_INS1L_ILi2ELi4ELi3EEENS1N_ILi16EEENSM_INS5_IJS1P_SN_EEENS5_IJSN_SB_EEEEEEENS4_39AutoVectorizingCopyWithAssumedAlignmentILi128EEENS4_14SM90_TMA_STOREES2W_S2Y_S2Y_EEEvvEEEEvNT_6ParamsE)
        .other          _ZN7cutlass13device_kernelINS_4gemm6kernel13GemmUniversalIN4cute5tupleIJiiiiEEENS1_10collective13CollectiveMmaINS1_46MainloopSm100TmaUmmaWarpSpecializedBlockScaledILi5ELi2ELi2ENS5_IJNS4_1CILi1EEENSA_ILi2EEESB_EEEEENS5_IJNSA_ILi128EEESF_NSA_ILi256EEEEEENS5_IJNS_12float_e2m1_tENS_13float_ue4m3_tEEEENS5_IJNS5_IJlSB_lEEENS4_6LayoutINS5_IJNS5_IJNS5_IJNSA_ILi32EEENSA_ILi4EEEEEEiEEENS5_IJNS5_IJNSA_ILi16EEESO_EEEiEEENS5_IJSB_iEEEEEENS5_IJST_NS5_IJNS5_IJNSA_ILi0EEESB_EEENSA_ILi512EEEEEENS5_IJSW_iEEEEEEEEEEESK_S13_NS4_8TiledMMAINS4_8MMA_AtomIJNS4_17SM100_MMA_MXF4_SSISI_SI_fSJ_Li128ELi128ELi16ELNS4_4UMMA5MajorE0ELS18_0ELNS17_7ScaleInE0ELS19_0EEEEEENSM_INS5_IJSB_SB_SB_EEENS5_IJSW_SW_SW_EEEEENS5_IJNS4_10UnderscoreES1F_S1F_EEEEENS5_IJNS4_23SM90_TMA_LOAD_MULTICASTES1I_EEENS5_IJNS4_14ComposedLayoutINS4_7SwizzleILi3ELi4ELi3EEENS4_18smem_ptr_flag_bitsILi4EEENSM_INS5_IJNSA_ILi8EEESG_EEENS5_IJSG_SB_EEEEEEENSM_INS5_IJNS5_IJNS5_IJSP_SB_EEESS_EEESB_NS5_IJSB_SO_EEEEEENS5_IJNS5_IJNS5_IJSS_SY_EEESX_EEESW_NS5_IJSO_SY_EEEEEEEEEEEvNS4_8identityENS5_IJNS4_13SM90_TMA_LOADES25_EEES23_vS24_EENS_8epilogue10collective18CollectiveEpilogueINS28_23Sm100TmaWarpSpecializedILi4ELi2ELi32ELb1ELb0EEEJSH_NS5_IJNSM_ISF_SB_EENSM_ISN_SB_EEEEENS_10bfloat16_tESL_S2G_SL_NS28_6fusion15FusionCallbacksIS2C_NS2H_17LinearCombinationIS2G_fS2G_fLNS_15FloatRoundStyleE2EEESH_S2F_JEEENS4_5SM1004TMEM4LOAD26SM100_TMEM_LOAD_32dp32b32xES25_NS1K_INS1L_ILi2ELi4ELi3EEENS1N_ILi16EEENSM_INS5_IJS1P_SN_EEENS5_IJSN_SB_EEEEEEENS4_39AutoVectorizingCopyWithAssumedAlignmentILi128EEENS4_14SM90_TMA_STOREES2W_S2Y_S2Y_EEEvvEEEEvNT_6ParamsE,@"STO_CUDA_ENTRY STV_DEFAULT"
_ZN7cutlass13device_kernelINS_4gemm6kernel13GemmUniversalIN4cute5tupleIJiiiiEEENS1_10collective13CollectiveMmaINS1_46MainloopSm100TmaUmmaWarpSpecializedBlockScaledILi5ELi2ELi2ENS5_IJNS4_1CILi1EEENSA_ILi2EEESB_EEEEENS5_IJNSA_ILi128EEESF_NSA_ILi256EEEEEENS5_IJNS_12float_e2m1_tENS_13float_ue4m3_tEEEENS5_IJNS5_IJlSB_lEEENS4_6LayoutINS5_IJNS5_IJNS5_IJNSA_ILi32EEENSA_ILi4EEEEEEiEEENS5_IJNS5_IJNSA_ILi16EEESO_EEEiEEENS5_IJSB_iEEEEEENS5_IJST_NS5_IJNS5_IJNSA_ILi0EEESB_EEENSA_ILi512EEEEEENS5_IJSW_iEEEEEEEEEEESK_S13_NS4_8TiledMMAINS4_8MMA_AtomIJNS4_17SM100_MMA_MXF4_SSISI_SI_fSJ_Li128ELi128ELi16ELNS4_4UMMA5MajorE0ELS18_0ELNS17_7ScaleInE0ELS19_0EEEEEENSM_INS5_IJSB_SB_SB_EEENS5_IJSW_SW_SW_EEEEENS5_IJNS4_10UnderscoreES1F_S1F_EEEEENS5_IJNS4_23SM90_TMA_LOAD_MULTICASTES1I_EEENS5_IJNS4_14ComposedLayoutINS4_7SwizzleILi3ELi4ELi3EEENS4_18smem_ptr_flag_bitsILi4EEENSM_INS5_IJNSA_ILi8EEESG_EEENS5_IJSG_SB_EEEEEEENSM_INS5_IJNS5_IJNS5_IJSP_SB_EEESS_EEESB_NS5_IJSB_SO_EEEEEENS5_IJNS5_IJNS5_IJSS_SY_EEESX_EEESW_NS5_IJSO_SY_EEEEEEEEEEEvNS4_8identityENS5_IJNS4_13SM90_TMA_LOADES25_EEES23_vS24_EENS_8epilogue10collective18CollectiveEpilogueINS28_23Sm100TmaWarpSpecializedILi4ELi2ELi32ELb1ELb0EEEJSH_NS5_IJNSM_ISF_SB_EENSM_ISN_SB_EEEEENS_10bfloat16_tESL_S2G_SL_NS28_6fusion15FusionCallbacksIS2C_NS2H_17LinearCombinationIS2G_fS2G_fLNS_15FloatRoundStyleE2EEESH_S2F_JEEENS4_5SM1004TMEM4LOAD26SM100_TMEM_LOAD_32dp32b32xES25_NS1K_INS1L_ILi2ELi4ELi3EEENS1N_ILi16EEENSM_INS5_IJS1P_SN_EEENS5_IJSN_SB_EEEEEEENS4_39AutoVectorizingCopyWithAssumedAlignmentILi128EEENS4_14SM90_TMA_STOREES2W_S2Y_S2Y_EEEvvEEEEvNT_6ParamsE:
[----:B------:R-:W1:Y:S01]  /*0000*/  LDC R1, c[0x0][0x37c] ;  /* 0x0000df00ff017b82 */ /* 0x000e620000000800 */
[----:B------:R-:W2:Y:S01]  /*0010*/  S2R R101, SR_TID.X ;  /* 0x0000000000657919 */ /* 0x000ea20000002100 */
[----:B------:R-:W3:Y:S01]  /*0020*/  LDCU.64 UR4, c[0x0][0xc90] ;  /* 0x00019200ff0477ac */ /* 0x000ee20008000a00 */
[----:B------:R-:W-:Y:S02]  /*0030*/  PRMT R88, RZ, 0x7610, R88 ;  /* 0x00007610ff587816 */ /* 0x000fe40000000058 */
[----:B------:R-:W-:Y:S01]  /*0040*/  ELECT P5, URZ, PT ;  /* 0x0000000000ff782f */ /* 0x000fe200038a0000 */
[----:B------:R-:W4:Y:S01]  /*0050*/  LDCU.64 UR46, c[0x0][0x358] ;  /* 0x00006b00ff2e77ac */ /* 0x000f220008000a00 */
[----:B---3--:R-:W-:-:S04]  /*0060*/  UISETP.NE.U32.AND UP0, UPT, UR4, URZ, UPT ;  /* 0x000000ff0400728c */ /* 0x008fc8000bf05070 */
[----:B------:R-:W-:Y:S01]  /*0070*/  UISETP.NE.AND.EX UP0, UPT, UR5, URZ, UPT, UP0 ;  /* 0x000000ff0500728c */ /* 0x000fe2000bf05300 */
[----:B--2---:R-:W-:-:S05]  /*0080*/  SHF.R.U32.HI R92, RZ, 0x5, R101 ;  /* 0x00000005ff5c7819 */ /* 0x004fca0000011665 */
[----:B------:R-:W2:Y:S02]  /*0090*/  SHFL.IDX PT, R0, R92, RZ, 0x1f ;  /* 0x00001fff5c007589 */ /* 0x000ea400000e0000 */
[----:B--2---:R-:W-:Y:S01]  /*00a0*/  R2UR UR13, R0 ;  /* 0x00000000000d72ca */ /* 0x004fe200000e0000 */
[----:B-1--4-:R-:W-:-:S14]  /*00b0*/  BRA.U UP0, `(.L_x_0) ;  /* 0x00000001002c7547 */ /* 0x012fdc000b800000 */
[----:B------:R-:W1:Y:S02]  /*00c0*/  LDCU.64 UR6, c[0x0][0xc88] ;  /* 0x00019100ff0677ac */ /* 0x000e640008000a00 */
[----:B-1----:R-:W-:-:S04]  /*00d0*/  UISETP.NE.U32.AND UP0, UPT, UR6, URZ, UPT ;  /* 0x000000ff0600728c */ /* 0x002fc8000bf05070 */
[----:B------:R-:W-:-:S09]  /*00e0*/  UISETP.NE.AND.EX UP0, UPT, UR7, URZ, UPT, UP0 ;  /* 0x000000ff0700728c */ /* 0x000fd2000bf05300 */
[----:B------:R-:W-:Y:S05]  /*00f0*/  BRA.U !UP0, `(.L_x_1) ;  /* 0x0000000108107547 */ /* 0x000fea000b800000 */
[----:B------:R-:W1:Y:S02]  /*0100*/  LDC.64 R2, c[0x0][0xc88] ;  /* 0x00032200ff027b82 */ /* 0x000e640000000a00 */
[----:B-1----:R1:W5:Y:S01]  /*0110*/  LDG.E R49, desc[UR46][R2.64] ;  /* 0x0000002e02317981 */ /* 0x002362000c1e1900 */
[----:B------:R-:W-:Y:S01]  /*0120*/  HFMA2 R88, -RZ, RZ, 0, 5.9604644775390625e-08 ;  /* 0x00000001ff587431 */ /* 0x000fe200000001ff */
[----:B------:R-:W-:Y:S05]  /*0130*/  BRA `(.L_x_0) ;  /* 0x00000000000c7947 */ /* 0x000fea0003800000 */
.L_x_1:
[----:B------:R-:W1:Y:S01]  /*0140*/  LDCU UR6, c[0x0][0xc80] ;  /* 0x00019000ff0677ac */ /* 0x000e620008000800 */
[----:B------:R-:W-:Y:S01]  /*0150*/  HFMA2 R88, -RZ, RZ, 0, 5.9604644775390625e-08 ;  /* 0x00000001ff587431 */ /* 0x000fe200000001ff */
[----:B-1----:R-:W-:-:S07]  /*0160*/  MOV R49, UR6 ;  /* 0x0000000600317c02 */ /* 0x002fce0008000f00 */
.L_x_0:
[----:B------:R-:W2:Y:S02]  /*0170*/  LDCU.64 UR6, c[0x0][0xcb0] ;  /* 0x00019600ff0677ac */ /* 0x000ea40008000a00 */
[----:B--2---:R-:W-:-:S04]  /*0180*/  UISETP.NE.U32.AND UP0, UPT, UR6, URZ, UPT ;  /* 0x000000ff0600728c */ /* 0x004fc8000bf05070 */
[----:B------:R-:W-:-:S09]  /*0190*/  UISETP.NE.AND.EX UP0, UPT, UR7, URZ, UPT, UP0 ;  /* 0x000000ff0700728c */ /* 0x000fd2000bf05300 */
[----:B------:R-:W-:Y:S05]  /*01a0*/  BRA.U UP0, `(.L_x_2) ;  /* 0x0000000100247547 */ /* 0x000fea000b800000 */
[----:B------:R-:W2:Y:S02]  /*01b0*/  LDCU.64 UR6, c[0x0][0xca8] ;  /* 0x00019500ff0677ac */ /* 0x000ea40008000a00 */
[----:B--2---:R-:W-:-:S04]  /*01c0*/  UISETP.NE.U32.AND UP0, UPT, UR6, URZ, UPT ;  /* 0x000000ff0600728c */ /* 0x004fc8000bf05070 */
[----:B------:R-:W-:-:S09]  /*01d0*/  UISETP.NE.AND.EX UP0, UPT, UR7, URZ, UPT, UP0 ;  /* 0x000000ff0700728c */ /* 0x000fd2000bf05300 */
[----:B------:R-:W-:Y:S05]  /*01e0*/  BRA.U !UP0, `(.L_x_3) ;  /* 0x00000001080c7547 */ /* 0x000fea000b800000 */
[----:B-1----:R-:W1:Y:S02]  /*01f0*/  LDC.64 R2, c[0x0][0xca8] ;  /* 0x00032a00ff027b82 */ /* 0x002e640000000a00 */
[----:B-1----:R2:W5:Y:S01]  /*0200*/  LDG.E R47, desc[UR46][R2.64] ;  /* 0x0000002e022f7981 */ /* 0x002562000c1e1900 */
[----:B------:R-:W-:Y:S05]  /*0210*/  BRA `(.L_x_2) ;  /* 0x0000000000087947 */ /* 0x000fea0003800000 */
.L_x_3:
[----:B------:R-:W2:Y:S02]  /*0220*/  LDCU UR6, c[0x0][0xca0] ;  /* 0x00019400ff0677ac */ /* 0x000ea40008000800 */
[----:B--2---:R-:W-:Y:S02]  /*0230*/  MOV R47, UR6 ;  /* 0x00000006002f7c02 */ /* 0x004fe40008000f00 */
.L_x_2:
[----:B------:R-:W-:Y:S01]  /*0240*/  IMAD.U32 R0, RZ, RZ, UR13 ;  /* 0x0000000dff007e24 */ /* 0x000fe2000f8e00ff */
[----:B------:R-:W-:Y:S04]  /*0250*/  BSSY.RECONVERGENT B0, `(.L_x_4) ;  /* 0x0000012000007945 */ /* 0x000fe80003800200 */
[C---:B------:R-:W-:Y:S02]  /*0260*/  ISETP.NE.OR P1, PT, R0.reuse, 0x1, !P5 ;  /* 0x000000010000780c */ /* 0x040fe40006f25670 */
[----:B------:R-:W-:-:S11]  /*0270*/  ISETP.NE.OR P0, PT, R0, 0x3, !P5 ;  /* 0x000000030000780c */ /* 0x000fd60006f05670 */
[----:B------:R-:W-:Y:S05]  /*0280*/  @P1 BRA `(.L_x_5) ;  /* 0x0000000000381947 */ /* 0x000fea0003800000 */
[----:B------:R-:W3:Y:S02]  /*0290*/  LDCU.64 UR6, c[0x0][0x348] ;  /* 0x00006900ff0677ac */ /* 0x000ee40008000a00 */
[----:B---3--:R-:W-:Y:S02]  /*02a0*/  UIADD3 UR14, UP3, UPT, UR6, 0x80, URZ ;  /* 0x00000080060e7890 */ /* 0x008fe4000ff7e0ff */
[----:B------:R-:W-:Y:S02]  /*02b0*/  UIADD3 UR10, UP2, UPT, UR6, 0x180, URZ ;  /* 0x00000180060a7890 */ /* 0x000fe4000ff5e0ff */
[----:B------:R-:W-:Y:S02]  /*02c0*/  UIADD3 UR8, UP1, UPT, UR6, 0x280, URZ ;  /* 0x0000028006087890 */ /* 0x000fe4000ff3e0ff */
[----:B------:R-:W-:Y:S02]  /*02d0*/  UIADD3 UR6, UP0, UPT, UR6, 0x380, URZ ;  /* 0x0000038006067890 */ /* 0x000fe4000ff1e0ff */
[----:B------:R-:W-:-:S02]  /*02e0*/  UIADD3.X UR15, UPT, UPT, URZ, UR7, URZ, UP3, !UPT ;  /* 0x00000007ff0f7290 */ /* 0x000fc40009ffe4ff */
[----:B------:R-:W-:Y:S02]  /*02f0*/  UIADD3.X UR11, UPT, UPT, URZ, UR7, URZ, UP2, !UPT ;  /* 0x00000007ff0b7290 */ /* 0x000fe400097fe4ff */
[----:B------:R-:W-:Y:S02]  /*0300*/  UIADD3.X UR9, UPT, UPT, URZ, UR7, URZ, UP1, !UPT ;  /* 0x00000007ff097290 */ /* 0x000fe40008ffe4ff */
[----:B------:R-:W-:-:S03]  /*0310*/  UIADD3.X UR7, UPT, UPT, URZ, UR7, URZ, UP0, !UPT ;  /* 0x00000007ff077290 */ /* 0x000fc600087fe4ff */
[----:B------:R3:W-:Y:S02]  /*0320*/  UTMACCTL.PF [UR14] ;  /* 0x000000000e0079b9 */ /* 0x0007e40008040000 */
[----:B------:R3:W-:Y:S02]  /*0330*/  UTMACCTL.PF [UR10] ;  /* 0x000000000a0079b9 */ /* 0x0007e40008040000 */
[----:B------:R3:W-:Y:S02]  /*0340*/  UTMACCTL.PF [UR8] ;  /* 0x00000000080079b9 */ /* 0x0007e40008040000 */
[----:B------:R3:W-:Y:S02]  /*0350*/  UTMACCTL.PF [UR6] ;  /* 0x00000000060079b9 */ /* 0x0007e40008040000 */
[----:B---3--:R-:W-:Y:S01]  /*0360*/  NOP ;  /* 0x0000000000007918 */ /* 0x008fe20000000000 */
.L_x_5:
[----:B------:R-:W-:Y:S05]  /*0370*/  BSYNC.RECONVERGENT B0 ;  /* 0x0000000000007941 */ /* 0x000fea0003800200 */
.L_x_4:
[----:B------:R-:W-:Y:S04]  /*0380*/  BSSY.RECONVERGENT B0, `(.L_x_6) ;  /* 0x000000a000007945 */ /* 0x000fe80003800200 */
[----:B------:R-:W-:Y:S05]  /*0390*/  @P0 BRA `(.L_x_7) ;  /* 0x0000000000200947 */ /* 0x000fea0003800000 */
[----:B------:R-:W3:Y:S02]  /*03a0*/  LDCU.64 UR6, c[0x0][0x348] ;  /* 0x00006900ff0677ac */ /* 0x000ee40008000a00 */
[----:B---3--:R-:W-:Y:S02]  /*03b0*/  UIADD3 UR8, UP1, UPT, UR6, 0x980, URZ ;  /* 0x0000098006087890 */ /* 0x008fe4000ff3e0ff */
[----:B------:R-:W-:Y:S02]  /*03c0*/  UIADD3 UR6, UP0, UPT, UR6, 0xa80, URZ ;  /* 0x00000a8006067890 */ /* 0x000fe4000ff1e0ff */
[----:B------:R-:W-:Y:S02]  /*03d0*/  UIADD3.X UR9, UPT, UPT, URZ, UR7, URZ, UP1, !UPT ;  /* 0x00000007ff097290 */ /* 0x000fe40008ffe4ff */
[----:B------:R-:W-:-:S07]  /*03e0*/  UIADD3.X UR7, UPT, UPT, URZ, UR7, URZ, UP0, !UPT ;  /* 0x00000007ff077290 */ /* 0x000fce00087fe4ff */
[----:B------:R3:W-:Y:S02]  /*03f0*/  UTMACCTL.PF [UR8] ;  /* 0x00000000080079b9 */ /* 0x0007e40008040000 */
[----:B------:R3:W-:Y:S02]  /*0400*/  UTMACCTL.PF [UR6] ;  /* 0x00000000060079b9 */ /* 0x0007e40008040000 */
[----:B---3--:R-:W-:Y:S01]  /*0410*/  NOP ;  /* 0x0000000000007918 */ /* 0x008fe20000000000 */
.L_x_7:
[----:B------:R-:W-:Y:S05]  /*0420*/  BSYNC.RECONVERGENT B0 ;  /* 0x0000000000007941 */ /* 0x000fea0003800200 */
.L_x_6:
[----:B------:R-:W3:Y:S01]  /*0430*/  LDCU.64 UR6, c[0x0][0xc88] ;  /* 0x00019100ff0677ac */ /* 0x000ee20008000a00 */
[----:B------:R-:W-:Y:S02]  /*0440*/  UISETP.EQ.U32.AND UP1, UPT, UR4, URZ, UPT ;  /* 0x000000ff0400728c */ /* 0x000fe4000bf22070 */
[----:B------:R-:W-:Y:S02]  /*0450*/  UPLOP3.LUT UP5, UPT, UPT, UPT, UPT, 0x80, 0x8 ;  /* 0x000000000008789c */ /* 0x000fe40003faf070 */
[----:B---3--:R-:W-:-:S04]  /*0460*/  UISETP.NE.U32.AND UP0, UPT, UR6, URZ, UPT ;  /* 0x000000ff0600728c */ /* 0x008fc8000bf05070 */
[----:B------:R-:W-:-:S04]  /*0470*/  UISETP.NE.AND.EX UP0, UPT, UR7, URZ, UPT, UP0 ;  /* 0x000000ff0700728c */ /* 0x000fc8000bf05300 */
[----:B------:R-:W-:-:S04]  /*0480*/  UISETP.EQ.OR.EX UP2, UPT, UR5, URZ, !UP0, UP1 ;  /* 0x000000ff0500728c */ /* 0x000fc8000c742710 */
[----:B------:R-:W-:-:S05]  /*0490*/  UP2UR UR50, UPR, URZ, 0x4 ;  /* 0x00000004ff327883 */ /* 0x000fca0008000000 */
[----:B------:R-:W-:Y:S07]  /*04a0*/  BRA.U !UP2, `(.L_x_8) ;  /* 0x000000010a207547 */ /* 0x000fee000b800000 */
[----:B------:R-:W-:Y:S01]  /*04b0*/  UISETP.NE.U32.AND UP1, UPT, UR4, URZ, UPT ;  /* 0x000000ff0400728c */ /* 0x000fe2000bf25070 */
[----:B-----5:R-:W-:Y:S01]  /*04c0*/  FSETP.NEU.AND P0, PT, R49, RZ, PT ;  /* 0x000000ff3100720b */ /* 0x020fe20003f0d000 */
[----:B------:R-:W-:Y:S02]  /*04d0*/  USEL UR4, URZ, 0xffffffff, UP0 ;  /* 0xffffffffff047887 */ /* 0x000fe40008000000 */
[----:B------:R-:W-:-:S10]  /*04e0*/  UISETP.NE.AND.EX UP1, UPT, UR5, URZ, UPT, UP1 ;  /* 0x000000ff0500728c */ /* 0x000fd4000bf25310 */
[----:B------:R-:W-:Y:S01]  /*04f0*/  VOTEU.ANY UP0, P0 ;  /* 0x0000000000ff7886 */ /* 0x000fe20000000100 */
[----:B------:R-:W-:-:S04]  /*0500*/  @!UP1 USEL UR4, URZ, 0xffffffff, UP0 ;  /* 0xffffffffff049887 */ /* 0x000fc80008000000 */
[----:B------:R-:W-:-:S04]  /*0510*/  ULOP3.LUT UR4, UR4, 0x1, URZ, 0xc0, !UPT ;  /* 0x0000000104047892 */ /* 0x000fc8000f8ec0ff */
[----:B------:R-:W-:-:S11]  /*0520*/  UISETP.NE.U32.AND UP5, UPT, UR4, 0x1, UPT ;  /* 0x000000010400788c */ /* 0x000fd6000bfa5070 */
.L_x_8:
[----:B-12---:R-:W1:Y:S01]  /*0530*/  SHFL.IDX PT, R2, R92, RZ, 0x1f ;  /* 0x00001fff5c027589 */ /* 0x006e6200000e0000 */
[----:B------:R-:W-:-:S04]  /*0540*/  UISETP.NE.AND UP0, UPT, UR13, 0x2, UPT ;  /* 0x000000020d00788c */ /* 0x000fc8000bf05270 */
[----:B------:R-:W-:Y:S01]  /*0550*/  USEL UR15, URZ, 0x1, UP0 ;  /* 0x00000001ff0f7887 */ /* 0x000fe20008000000 */
[----:B-1----:R-:W-:-:S13]  /*0560*/  ISETP.NE.AND P0, PT, R2, RZ, PT ;  /* 0x000000ff0200720c */ /* 0x002fda0003f05270 */
[----:B------:R-:W-:Y:S05]  /*0570*/  @P0 BRA `(.L_x_9) ;  /* 0x0000000000600947 */ /* 0x000fea0003800000 */
[----:B------:R-:W1:Y:S01]  /*0580*/  S2UR UR6, SR_CgaCtaId ;  /* 0x00000000000679c3 */ /* 0x000e620000008800 */
[----:B------:R-:W-:Y:S01]  /*0590*/  UMOV UR7, 0x400 ;  /* 0x0000040000077882 */ /* 0x000fe20000000000 */
[----:B------:R-:W-:Y:S01]  /*05a0*/  UMOV UR5, 0x1 ;  /* 0x0000000100057882 */ /* 0x000fe20000000000 */
[----:B------:R-:W-:Y:S01]  /*05b0*/  UMOV UR4, 0x2 ;  /* 0x0000000200047882 */ /* 0x000fe20000000000 */
[----:B------:R-:W-:-:S04]  /*05c0*/  UIADD3 UR8, UPT, UPT, -UR5, 0x100000, URZ ;  /* 0x0010000005087890 */ /* 0x000fc8000fffe1ff */
[----:B------:R-:W-:Y:S02]  /*05d0*/  USHF.L.U32 UR9, UR8, 0xb, URZ ;  /* 0x0000000b08097899 */ /* 0x000fe400080006ff */
[----:B------:R-:W-:Y:S02]  /*05e0*/  USHF.L.U32 UR8, UR8, 0x1, URZ ;  /* 0x0000000108087899 */ /* 0x000fe400080006ff */
[----:B------:R-:W-:-:S04]  /*05f0*/  UIADD3 UR4, UPT, UPT, -UR4, 0x100000, URZ ;  /* 0x0010000004047890 */ /* 0x000fc8000fffe1ff */
[----:B------:R-:W-:Y:S02]  /*0600*/  USHF.L.U32 UR5, UR4, 0xb, URZ ;  /* 0x0000000b04057899 */ /* 0x000fe400080006ff */
[----:B------:R-:W-:Y:S01]  /*0610*/  USHF.L.U32 UR4, UR4, 0x1, URZ ;  /* 0x0000000104047899 */ /* 0x000fe200080006ff */
[----:B------:R-:W-:Y:S01]  /*0620*/  ELECT P0, URZ, PT ;  /* 0x0000000000ff782f */ /* 0x000fe20003800000 */
[----:B-1----:R-:W-:Y:S01]  /*0630*/  ULEA UR6, UR6, UR7, 0x18 ;  /* 0x0000000706067291 */ /* 0x002fe2000f8ec0ff */
[----:B------:R-:W1:Y:S11]  /*0640*/  FENCE.VIEW.ASYNC.S ;  /* 0x00000000000073c6 */ /* 0x000e760000000000 */
[----:B-1----:R1:W2:Y:S01]  /*0650*/  SYNCS.EXCH.64 URZ, [UR6], UR8 ;  /* 0x0000000806ff75b2 */ /* 0x0022a20008000100 */
[----:B------:R1:W3:Y:S01]  /*0660*/  SYNCS.EXCH.64 URZ, [UR6+0x28], UR4 ;  /* 0x0000280406ff75b2 */ /* 0x0002e20008000100 */
[----:B------:R1:W4:Y:S01]  /*0670*/  SYNCS.EXCH.64 URZ, [UR6+0x8], UR8 ;  /* 0x0000080806ff75b2 */ /* 0x0003220008000100 */
[----:B------:R1:W1:Y:S01]  /*0680*/  SYNCS.EXCH.64 URZ, [UR6+0x30], UR4 ;  /* 0x0000300406ff75b2 */ /* 0x0002620008000100 */
[----:B------:R1:W1:Y:S01]  /*0690*/  SYNCS.EXCH.64 URZ, [UR6+0x10], UR8 ;  /* 0x0000100806ff75b2 */ /* 0x0002620008000100 */
[----:B------:R1:W1:Y:S01]  /*06a0*/  SYNCS.EXCH.64 URZ, [UR6+0x38], UR4 ;  /* 0x0000380406ff75b2 */ /* 0x0002620008000100 */
[----:B------:R1:W1:Y:S01]  /*06b0*/  SYNCS.EXCH.64 URZ, [UR6+0x18], UR8 ;  /* 0x0000180806ff75b2 */ /* 0x0002620008000100 */
[----:B------:R1:W1:Y:S01]  /*06c0*/  SYNCS.EXCH.64 URZ, [UR6+0x40], UR4 ;  /* 0x0000400406ff75b2 */ /* 0x0002620008000100 */
[----:B------:R1:W1:Y:S01]  /*06d0*/  SYNCS.EXCH.64 URZ, [UR6+0x20], UR8 ;  /* 0x0000200806ff75b2 */ /* 0x0002620008000100 */
[----:B------:R1:W1:Y:S01]  /*06e0*/  SYNCS.EXCH.64 URZ, [UR6+0x48], UR4 ;  /* 0x0000480406ff75b2 */ /* 0x0002620008000100 */
[----:B------:R-:W-:Y:S01]  /*06f0*/  NOP ;  /* 0x0000000000007918 */ /* 0x000fe20000000000 */
.L_x_9:
[----:B------:R-:W2:Y:S01]  /*0700*/  SHFL.IDX PT, R2, R92, RZ, 0x1f ;  /* 0x00001fff5c027589 */ /* 0x000ea200000e0000 */
[----:B------:R-:W-:Y:S01]  /*0710*/  NOP ;  /* 0x0000000000007918 */ /* 0x000fe20000000000 */
[----:B--2---:R-:W-:-:S13]  /*0720*/  ISETP.NE.AND P0, PT, R2, 0x1, PT ;  /* 0x000000010200780c */ /* 0x004fda0003f05270 */
[----:B------:R-:W-:Y:S05]  /*0730*/  @P0 BRA `(.L_x_10) ;  /* 0x0000000000580947 */ /* 0x000fea0003800000 */
[----:B-1----:R-:W1:Y:S01]  /*0740*/  S2UR UR6, SR_CgaCtaId ;  /* 0x00000000000679c3 */ /* 0x002e620000008800 */
        /* <DEDUP_REMOVED lines=12> */
[----:B-1----:R2:W1:Y:S01]  /*0810*/  SYNCS.EXCH.64 URZ, [UR6+0x50], UR8 ;  /* 0x0000500806ff75b2 */ /* 0x0024620008000100 */
[----:B------:R2:W1:Y:S01]  /*0820*/  SYNCS.EXCH.64 URZ, [UR6+0x70], UR4 ;  /* 0x0000700406ff75b2 */ /* 0x0004620008000100 */
[----:B------:R2:W1:Y:S01]  /*0830*/  SYNCS.EXCH.64 URZ, [UR6+0x58], UR8 ;  /* 0x0000580806ff75b2 */ /* 0x0004620008000100 */
[----:B------:R2:W1:Y:S01]  /*0840*/  SYNCS.EXCH.64 URZ, [UR6+0x78], UR4 ;  /* 0x0000780406ff75b2 */ /* 0x0004620008000100 */
[----:B------:R2:W1:Y:S01]  /*0850*/  SYNCS.EXCH.64 URZ, [UR6+0x60], UR8 ;  /* 0x0000600806ff75b2 */ /* 0x0004620008000100 */
[----:B------:R2:W1:Y:S01]  /*0860*/  SYNCS.EXCH.64 URZ, [UR6+0x80], UR4 ;  /* 0x0000800406ff75b2 */ /* 0x0004620008000100 */
[----:B------:R2:W1:Y:S01]  /*0870*/  SYNCS.EXCH.64 URZ, [UR6+0x68], UR8 ;  /* 0x0000680806ff75b2 */ /* 0x0004620008000100 */
[----:B------:R2:W1:Y:S02]  /*0880*/  SYNCS.EXCH.64 URZ, [UR6+0x88], UR4 ;  /* 0x0000880406ff75b2 */ /* 0x0004640008000100 */
[----:B--2---:R-:W-:Y:S01]  /*0890*/  NOP ;  /* 0x0000000000007918 */ /* 0x004fe20000000000 */
.L_x_10:
[----:B------:R-:W2:Y:S01]  /*08a0*/  SHFL.IDX PT, R2, R92, RZ, 0x1f ;  /* 0x00001fff5c027589 */ /* 0x000ea200000e0000 */
[----:B------:R-:W-:Y:S01]  /*08b0*/  NOP ;  /* 0x0000000000007918 */ /* 0x000fe20000000000 */
[----:B--2---:R-:W-:-:S13]  /*08c0*/  ISETP.NE.AND P0, PT, R2, 0x3, PT ;  /* 0x000000030200780c */ /* 0x004fda0003f05270 */
[----:B------:R-:W-:Y:S05]  /*08d0*/  @P0 BRA `(.L_x_11) ;  /* 0x0000000000300947 */ /* 0x000fea0003800000 */
[----:B-1----:R-:W1:Y:S01]  /*08e0*/  S2UR UR5, SR_CgaCtaId ;  /* 0x00000000000579c3 */ /* 0x002e620000008800 */
[----:B------:R-:W-:Y:S01]  /*08f0*/  UMOV UR6, 0x400 ;  /* 0x0000040000067882 */ /* 0x000fe20000000000 */
[----:B------:R-:W-:Y:S01]  /*0900*/  UMOV UR4, 0x20 ;  /* 0x0000002000047882 */ /* 0x000fe20000000000 */
[----:B------:R-:W-:Y:S01]  /*0910*/  ELECT P0, URZ, PT ;  /* 0x0000000000ff782f */ /* 0x000fe20003800000 */
[----:B-1----:R-:W-:Y:S02]  /*0920*/  ULEA UR5, UR5, UR6, 0x18 ;  /* 0x0000000605057291 */ /* 0x002fe4000f8ec0ff */
[----:B------:R-:W-:-:S04]  /*0930*/  UIADD3 UR6, UPT, UPT, -UR4, 0x100000, URZ ;  /* 0x0010000004067890 */ /* 0x000fc8000fffe1ff */
[----:B------:R-:W-:Y:S02]  /*0940*/  USHF.L.U32 UR7, UR6, 0xb, URZ ;  /* 0x0000000b06077899 */ /* 0x000fe400080006ff */
[----:B------:R-:W-:Y:S01]  /*0950*/  USHF.L.U32 UR6, UR6, 0x1, URZ ;  /* 0x0000000106067899 */ /* 0x000fe200080006ff */
[----:B------:R-:W1:Y:S11]  /*0960*/  FENCE.VIEW.ASYNC.S ;  /* 0x00000000000073c6 */ /* 0x000e760000000000 */
[----:B-1----:R2:W1:Y:S01]  /*0970*/  SYNCS.EXCH.64 URZ, [UR5+0x90], UR6 ;  /* 0x0000900605ff75b2 */ /* 0x0024620008000100 */
[----:B------:R2:W1:Y:S02]  /*0980*/  SYNCS.EXCH.64 URZ, [UR5+0x98], UR6 ;  /* 0x0000980605ff75b2 */ /* 0x0004640008000100 */
[----:B--2---:R-:W-:Y:S01]  /*0990*/  NOP ;  /* 0x0000000000007918 */ /* 0x004fe20000000000 */
.L_x_11:
[----:B------:R-:W2:Y:S01]  /*09a0*/  SHFL.IDX PT, R2, R92, RZ, 0x1f ;  /* 0x00001fff5c027589 */ /* 0x000ea200000e0000 */
[----:B------:R-:W-:Y:S01]  /*09b0*/  NOP ;  /* 0x0000000000007918 */ /* 0x000fe20000000000 */
[----:B--2---:R-:W-:-:S13]  /*09c0*/  ISETP.NE.AND P0, PT, R2, 0x4, PT ;  /* 0x000000040200780c */ /* 0x004fda0003f05270 */
[----:B------:R-:W-:Y:S05]  /*09d0*/  @P0 BRA `(.L_x_12) ;  /* 0x00000000004c0947 */ /* 0x000fea0003800000 */
[----:B-1----:R-:W1:Y:S01]  /*09e0*/  S2UR UR5, SR_CgaCtaId ;  /* 0x00000000000579c3 */ /* 0x002e620000008800 */
[----:B------:R-:W-:Y:S01]  /*09f0*/  UMOV UR7, 0x1e0 ;  /* 0x000001e000077882 */ /* 0x000fe20000000000 */
[----:B------:R-:W-:Y:S01]  /*0a00*/  UMOV UR6, 0x400 ;  /* 0x0000040000067882 */ /* 0x000fe20000000000 */
[----:B------:R-:W-:Y:S01]  /*0a10*/  USEL UR7, UR7, 0x1a0, UP5 ;  /* 0x000001a007077887 */ /* 0x000fe2000a800000 */
[----:B------:R-:W-:Y:S01]  /*0a20*/  UMOV UR4, 0x1 ;  /* 0x0000000100047882 */ /* 0x000fe20000000000 */
[----:B------:R-:W-:Y:S01]  /*0a30*/  ELECT P0, URZ, PT ;  /* 0x0000000000ff782f */ /* 0x000fe20003800000 */
[----:B------:R-:W-:-:S04]  /*0a40*/  UIADD3 UR8, UPT, UPT, -UR4, 0x100000, URZ ;  /* 0x0010000004087890 */ /* 0x000fc8000fffe1ff */
[----:B------:R-:W-:Y:S02]  /*0a50*/  USHF.L.U32 UR9, UR8, 0xb, URZ ;  /* 0x0000000b08097899 */ /* 0x000fe400080006ff */
[----:B------:R-:W-:Y:S02]  /*0a60*/  USHF.L.U32 UR8, UR8, 0x1, URZ ;  /* 0x0000000108087899 */ /* 0x000fe400080006ff */
[----:B-1----:R-:W-:Y:S02]  /*0a70*/  ULEA UR5, UR5, UR6, 0x18 ;  /* 0x0000000605057291 */ /* 0x002fe4000f8ec0ff */
[----:B------:R-:W-:-:S04]  /*0a80*/  UIADD3 UR6, UPT, UPT, -UR7, 0x100000, URZ ;  /* 0x0010000007067890 */ /* 0x000fc8000fffe1ff */
[----:B------:R-:W-:Y:S02]  /*0a90*/  USHF.L.U32 UR7, UR6, 0xb, URZ ;  /* 0x0000000b06077899 */ /* 0x000fe400080006ff */
[----:B------:R-:W-:Y:S01]  /*0aa0*/  USHF.L.U32 UR6, UR6, 0x1, URZ ;  /* 0x0000000106067899 */ /* 0x000fe200080006ff */
[----:B------:R-:W1:Y:S03]  /*0ab0*/  FENCE.VIEW.ASYNC.S ;  /* 0x00000000000073c6 */ /* 0x000e660000000000 */
[----:B-1----:R2:W1:Y:S08]  /*0ac0*/  SYNCS.EXCH.64 URZ, [UR5+0xa0], UR8 ;  /* 0x0000a00805ff75b2 */ /* 0x0024700008000100 */
[----:B------:R2:W1:Y:S01]  /*0ad0*/  SYNCS.EXCH.64 URZ, [UR5+0xb0], UR6 ;  /* 0x0000b00605ff75b2 */ /* 0x0004620008000100 */
[----:B------:R2:W1:Y:S01]  /*0ae0*/  SYNCS.EXCH.64 URZ, [UR5+0xa8], UR8 ;  /* 0x0000a80805ff75b2 */ /* 0x0004620008000100 */
[----:B------:R2:W1:Y:S02]  /*0af0*/  SYNCS.EXCH.64 URZ, [UR5+0xb8], UR6 ;  /* 0x0000b80605ff75b2 */ /* 0x0004640008000100 */
[----:B--2---:R-:W-:Y:S01]  /*0b00*/  NOP ;  /* 0x0000000000007918 */ /* 0x004fe20000000000 */
.L_x_12:
        /* <DEDUP_REMOVED lines=20> */
[----:B------:R2:W1:Y:S02]  /*0c50*/  SYNCS.EXCH.64 URZ, [UR6+0xd8], UR4 ;  /* 0x0000d80406ff75b2 */ /* 0x0004640008000100 */
[----:B--2---:R-:W-:Y:S01]  /*0c60*/  NOP ;  /* 0x0000000000007918 */ /* 0x004fe20000000000 */
.L_x_13:
[----:B------:R-:W2:Y:S01]  /*0c70*/  SHFL.IDX PT, R2, R92, RZ, 0x1f ;  /* 0x00001fff5c027589 */ /* 0x000ea200000e0000 */
[----:B------:R-:W1:Y:S01]  /*0c80*/  S2UR UR37, SR_CgaCtaId ;  /* 0x00000000002579c3 */ /* 0x000e620000008800 */
[----:B------:R-:W-:Y:S01]  /*0c90*/  NOP ;  /* 0x0000000000007918 */ /* 0x000fe20000000000 */
[----:B--2---:R-:W-:-:S13]  /*0ca0*/  ISETP.NE.AND P0, PT, R2, 0x3, PT ;  /* 0x000000030200780c */ /* 0x004fda0003f05270 */
[----:B-1----:R-:W-:Y:S05]  /*0cb0*/  @P0 BRA `(.L_x_14) ;  /* 0x0000000000340947 */ /* 0x002fea0003800000 */
[----:B------:R-:W-:Y:S01]  /*0cc0*/  UMOV UR5, 0x400 ;  /* 0x0000040000057882 */ /* 0x000fe20000000000 */
[----:B------:R-:W-:Y:S01]  /*0cd0*/  UMOV UR4, 0x20 ;  /* 0x0000002000047882 */ /* 0x000fe20000000000 */
[----:B------:R-:W-:Y:S02]  /*0ce0*/  ULEA UR5, UR37, UR5, 0x18 ;  /* 0x0000000525057291 */ /* 0x000fe4000f8ec0ff */
[----:B------:R-:W-:-:S04]  /*0cf0*/  UIADD3 UR6, UPT, UPT, -UR4, 0x100000, URZ ;  /* 0x0010000004067890 */ /* 0x000fc8000fffe1ff */
[----:B------:R-:W-:Y:S02]  /*0d00*/  USHF.L.U32 UR7, UR6, 0xb, URZ ;  /* 0x0000000b06077899 */ /* 0x000fe400080006ff */
[----:B------:R-:W-:Y:S01]  /*0d10*/  USHF.L.U32 UR6, UR6, 0x1, URZ ;  /* 0x0000000106067899 */ /* 0x000fe200080006ff */
[----:B------:R-:W-:Y:S01]  /*0d20*/  ELECT P0, URZ, PT ;  /* 0x0000000000ff782f */ /* 0x000fe20003800000 */
[----:B------:R-:W1:Y:S10]  /*0d30*/  FENCE.VIEW.ASYNC.S ;  /* 0x00000000000073c6 */ /* 0x000e740000000000 */
[----:B-1----:R1:W2:Y:S01]  /*0d40*/  SYNCS.EXCH.64 URZ, [UR5+0xe0], UR6 ;  /* 0x0000e00605ff75b2 */ /* 0x0022a20008000100 */
[----:B------:R1:W1:Y:S01]  /*0d50*/  SYNCS.EXCH.64 URZ, [UR5+0xf0], UR6 ;  /* 0x0000f00605ff75b2 */ /* 0x0002620008000100 */
[----:B------:R1:W1:Y:S01]  /*0d60*/  SYNCS.EXCH.64 URZ, [UR5+0xe8], UR6 ;  /* 0x0000e80605ff75b2 */ /* 0x0002620008000100 */
[----:B------:R1:W1:Y:S01]  /*0d70*/  SYNCS.EXCH.64 URZ, [UR5+0xf8], UR6 ;  /* 0x0000f80605ff75b2 */ /* 0x0002620008000100 */
[----:B------:R-:W-:Y:S01]  /*0d80*/  NOP ;  /* 0x0000000000007918 */ /* 0x000fe20000000000 */
.L_x_14:
[----:B------:R-:W3:Y:S01]  /*0d90*/  LDCU UR4, c[0x0][0x36c] ;  /* 0x00006d80ff0477ac */ /* 0x000ee20008000800 */
[----:B------:R-:W-:Y:S01]  /*0da0*/  ISETP.NE.OR P5, PT, R0, 0x2, !P5 ;  /* 0x000000020000780c */ /* 0x000fe20006fa5670 */
[----:B------:R-:W-:Y:S01]  /*0db0*/  NOP ;  /* 0x0000000000007918 */ /* 0x000fe20000000000 */
[----:B------:R-:W-:Y:S01]  /*0dc0*/  LOP3.LUT R2, R101, 0x1f, RZ, 0xc0, !PT ;  /* 0x0000001f65027812 */ /* 0x000fe200078ec0ff */
[----:B------:R-:W-:Y:S02]  /*0dd0*/  UISETP.NE.AND UP4, UPT, UR13, URZ, UPT ;  /* 0x000000ff0d00728c */ /* 0x000fe4000bf85270 */
[----:B---3--:R-:W-:-:S09]  /*0de0*/  UISETP.EQ.U32.AND UP2, UPT, UR4, 0x1, UPT ;  /* 0x000000010400788c */ /* 0x008fd2000bf42070 */
[----:B------:R-:W-:Y:S05]  /*0df0*/  BRA.U !UP2, `(.L_x_15) ;  /* 0x000000010a087547 */ /* 0x000fea000b800000 */
[----:B-12-4-:R-:W-:Y:S01]  /*0e00*/  UCGABAR_ARV ;  /* 0x00000000000079c7 */ /* 0x016fe20008000000 */
[----:B------:R-:W-:Y:S05]  /*0e10*/  BRA `(.L_x_16) ;  /* 0x0000000000047947 */ /* 0x000fea0003800000 */
.L_x_15:
[----:B-12-4-:R-:W-:Y:S01]  /*0e20*/  NOP ;  /* 0x0000000000007918 */ /* 0x016fe20000000000 */
.L_x_16:
[----:B------:R-:W1:Y:S01]  /*0e30*/  S2UR UR12, SR_CTAID.Y ;  /* 0x00000000000c79c3 */ /* 0x000e620000002600 */
[----:B------:R-:W-:-:S05]  /*0e40*/  CS2R.32 R87, SR_CgaSize ;  /* 0x0000000000577805 */ /* 0x000fca0000008a00 */
[----:B------:R-:W-:-:S05]  /*0e50*/  IMAD R87, R87, -0xa0, RZ ;  /* 0xffffff6057577824 */ /* 0x000fca00078e02ff */
[----:B------:R-:W-:-:S14]  /*0e60*/  R2UR UR4, R87 ;  /* 0x00000000570472ca */ /* 0x000fdc00000e0000 */
[----:B------:R-:W2:Y:S01]  /*0e70*/  LDCU UR4, c[0x0][UR4+0x2b4] ;  /* 0x00005680040477ac */ /* 0x000ea20008000800 */
[----:B------:R-:W-:-:S05]  /*0e80*/  CS2R.32 R87, SR_CgaSize ;  /* 0x0000000000577805 */ /* 0x000fca0000008a00 */
[----:B------:R-:W-:-:S05]  /*0e90*/  IMAD R87, R87, -0xa0, RZ ;  /* 0xffffff6057577824 */ /* 0x000fca00078e02ff */
[----:B------:R-:W-:-:S14]  /*0ea0*/  R2UR UR5, R87 ;  /* 0x00000000570572ca */ /* 0x000fdc00000e0000 */
[----:B------:R-:W3:Y:S01]  /*0eb0*/  LDCU UR5, c[0x0][UR5+0x2b0] ;  /* 0x00005600050577ac */ /* 0x000ee20008000800 */
[----:B------:R-:W4:Y:S01]  /*0ec0*/  S2UR UR20, SR_CTAID.X ;  /* 0x00000000001479c3 */ /* 0x000f220000002500 */
[----:B------:R-:W2:Y:S01]  /*0ed0*/  LDCU UR18, c[0x0][0xf24] ;  /* 0x0001e480ff1277ac */ /* 0x000ea20008000800 */
[----:B------:R-:W-:Y:S01]  /*0ee0*/  USHF.L.U32 UR22, UR37, 0xd, URZ ;  /* 0x0000000d25167899 */ /* 0x000fe200080006ff */
[----:B------:R-:W2:Y:S01]  /*0ef0*/  LDCU UR10, c[0x0][0xf30] ;  /* 0x0001e600ff0a77ac */ /* 0x000ea20008000800 */
[----:B------:R-:W-:-:S05]  /*0f00*/  CS2R.32 R0, SR_CgaSize ;  /* 0x0000000000007805 */ /* 0x000fca0000008a00 */
[----:B------:R-:W-:-:S06]  /*0f10*/  IMAD R0, R0, -0xa0, RZ ;  /* 0xffffff6000007824 */ /* 0x000fcc00078e02ff */
[----:B------:R-:W3:Y:S01]  /*0f20*/  LDC R0, c[0x0][R0+0x2a4] ;  /* 0x0000a90000007b82 */ /* 0x000ee20000000800 */
[----:B------:R-:W-:Y:S02]  /*0f30*/  USHF.L.U32 UR14, UR37, 0xa, URZ ;  /* 0x0000000a250e7899 */ /* 0x000fe400080006ff */
[----:B------:R-:W-:Y:S01]  /*0f40*/  USHF.L.U32 UR11, UR37, 0x1, URZ ;  /* 0x00000001250b7899 */ /* 0x000fe200080006ff */
[----:B-1----:R-:W-:Y:S02]  /*0f50*/  I2FP.F32.U32 R86, UR12 ;  /* 0x0000000c00567c45 */ /* 0x002fe40008201000 */
[----:B------:R-:W-:-:S05]  /*0f60*/  CS2R.32 R3, SR_CgaSize ;  /* 0x0000000000037805 */ /* 0x000fca0000008a00 */
[----:B------:R-:W-:-:S06]  /*0f70*/  IMAD R3, R3, -0xa0, RZ ;  /* 0xffffff6003037824 */ /* 0x000fcc00078e02ff */
[----:B------:R-:W1:Y:S01]  /*0f80*/  LDC R3, c[0x0][R3+0x2a0] ;  /* 0x0000a80003037b82 */ /* 0x000e620000000800 */
[----:B--2---:R-:W-:Y:S01]  /*0f90*/  UISETP.GE.AND UP0, UPT, UR18, 0x1, UPT ;  /* 0x000000011200788c */ /* 0x004fe2000bf06270 */
[----:B------:R-:W-:Y:S01]  /*0fa0*/  FMUL R86, R86, UR4 ;  /* 0x0000000456567c20 */ /* 0x000fe20008400000 */
[----:B----4-:R-:W-:-:S05]  /*0fb0*/  I2FP.F32.U32 R87, UR20 ;  /* 0x0000001400577c45 */ /* 0x010fca0008201000 */
[----:B------:R-:W2:Y:S01]  /*0fc0*/  LDC R40, c[0x0][0xf24] ;  /* 0x0003c900ff287b82 */ /* 0x000ea20000000800 */
[----:B------:R-:W4:Y:S01]  /*0fd0*/  F2I.U32.TRUNC.NTZ R86, R86 ;  /* 0x0000005600567305 */ /* 0x000f22000020f000 */
[----:B---3--:R-:W-:-:S06]  /*0fe0*/  FMUL R87, R87, UR5 ;  /* 0x0000000557577c20 */ /* 0x008fcc0008400000 */
[----:B------:R-:W3:Y:S01]  /*0ff0*/  S2UR UR36, SR_CTAID.Z ;  /* 0x00000000002479c3 */ /* 0x000ee20000002700 */
[----:B------:R-:W3:Y:S01]  /*1000*/  F2I.U32.TRUNC.NTZ R87, R87 ;  /* 0x0000005700577305 */ /* 0x000ee2000020f000 */
[----:B----4-:R-:W-:-:S05]  /*1010*/  IADD3 R86, PT, PT, -R86, RZ, RZ ;  /* 0x000000ff56567210 */ /* 0x010fca0007ffe1ff */
[----:B------:R-:W-:Y:S01]  /*1020*/  IMAD R86, R0, R86, UR12 ;  /* 0x0000000c00567e24 */ /* 0x000fe2000f8e0256 */
[----:B------:R-:W-:Y:S02]  /*1030*/  PRMT R0, RZ, 0x7610, R0 ;  /* 0x00007610ff007816 */ /* 0x000fe40000000000 */
[----:B---3--:R-:W-:-:S05]  /*1040*/  IADD3 R87, PT, PT, -R87, RZ, RZ ;  /* 0x000000ff57577210 */ /* 0x008fca0007ffe1ff */
[----:B-1----:R-:W-:Y:S01]  /*1050*/  IMAD R87, R3, R87, UR20 ;  /* 0x0000001403577e24 */ /* 0x002fe2000f8e0257 */
[----:B------:R-:W-:Y:S06]  /*1060*/  BRA.U UP4, `(.L_x_17) ;  /* 0x0000000104207547 */ /* 0x000fec000b800000 */
[C---:B------:R-:W-:Y:S02]  /*1070*/  ISETP.NE.AND P1, PT, R86.reuse, 0x1, PT ;  /* 0x000000015600780c */ /* 0x040fe40003f25270 */
[----:B------:R-:W-:Y:S02]  /*1080*/  ISETP.NE.AND P0, PT, R86, RZ, PT ;  /* 0x000000ff5600720c */ /* 0x000fe40003f05270 */
[C---:B------:R-:W-:Y:S02]  /*1090*/  ISETP.NE.AND P2, PT, R87.reuse, RZ, PT ;  /* 0x000000ff5700720c */ /* 0x040fe40003f45270 */
[----:B------:R-:W-:Y:S02]  /*10a0*/  SEL R0, RZ, 0x2, P1 ;  /* 0x00000002ff007807 */ /* 0x000fe40000800000 */
[----:B------:R-:W-:Y:S02]  /*10b0*/  ISETP.EQ.OR P0, PT, R87, RZ, !P0 ;  /* 0x000000ff5700720c */ /* 0x000fe40004702670 */
[----:B------:R-:W-:-:S02]  /*10c0*/  SEL R0, R0, 0x2, P2 ;  /* 0x0000000200007807 */ /* 0x000fc40001000000 */
[----:B------:R-:W-:-:S05]  /*10d0*/  SEL R3, RZ, 0x1, !P0 ;  /* 0x00000001ff037807 */ /* 0x000fca0004000000 */
[----:B------:R-:W-:Y:S02]  /*10e0*/  IMAD.IADD R0, R3, 0x1, R0 ;  /* 0x0000000103007824 */ /* 0x000fe400078e0200 */
.L_x_17:
[----:B------:R-:W-:Y:S05]  /*10f0*/  BRA.U !UP0, `(.L_x_18) ;  /* 0x0000000108b87547 */ /* 0x000fea000b800000 */
[----:B------:R-:W1:Y:S01]  /*1100*/  LDCU.128 UR4, c[0x0][0xf10] ;  /* 0x0001e200ff0477ac */ /* 0x000e620008000c00 */
[----:B------:R-:W3:Y:S01]  /*1110*/  LDCU UR21, c[0x0][0x370] ;  /* 0x00006e00ff1577ac */ /* 0x000ee20008000800 */
[----:B------:R-:W4:Y:S01]  /*1120*/  LDCU UR19, c[0x0][0x374] ;  /* 0x00006e80ff1377ac */ /* 0x000f220008000800 */
[----:B------:R-:W2:Y:S01]  /*1130*/  LDCU UR17, c[0x0][0xf0c] ;  /* 0x0001e180ff1177ac */ /* 0x000ea20008000800 */
[----:B------:R-:W3:Y:S01]  /*1140*/  LDCU UR16, c[0x0][0xf20] ;  /* 0x0001e400ff1077ac */ /* 0x000ee20008000800 */
[----:B------:R-:W3:Y:S01]  /*1150*/  LDCU.64 UR8, c[0x0][0xf28] ;  /* 0x0001e500ff0877ac */ /* 0x000ee20008000a00 */
[----:B-1----:R-:W-:Y:S02]  /*1160*/  UISETP.NE.AND UP1, UPT, UR6, 0x1, UPT ;  /* 0x000000010600788c */ /* 0x002fe4000bf25270 */
[----:B----4-:R-:W-:Y:S02]  /*1170*/  UIMAD.WIDE.U32 UR26, UR19, UR7, URZ ;  /* 0x00000007131a72a5 */ /* 0x010fe4000f8e00ff */
[----:B------:R-:W-:-:S02]  /*1180*/  UISETP.NE.AND UP0, UPT, UR18, 0x1, UPT ;  /* 0x000000011200788c */ /* 0x000fc4000bf05270 */
[----:B--2---:R-:W-:Y:S02]  /*1190*/  UISETP.NE.AND UP3, UPT, UR17, 0x1, UPT ;  /* 0x000000011100788c */ /* 0x004fe4000bf65270 */
[----:B------:R-:W-:Y:S02]  /*11a0*/  UIMAD.WIDE.U32 UR28, UR12, UR7, URZ ;  /* 0x000000070c1c72a5 */ /* 0x000fe4000f8e00ff */
[----:B---3--:R-:W-:Y:S01]  /*11b0*/  UIMAD.WIDE.U32 UR24, UR21, UR4, URZ ;  /* 0x00000004151872a5 */ /* 0x008fe2000f8e00ff */
[----:B------:R-:W-:Y:S01]  /*11c0*/  UMOV UR7, UR27 ;  /* 0x0000001b00077c82 */ /* 0x000fe20008000000 */
[----:B------:R-:W-:Y:S02]  /*11d0*/  UIMAD.WIDE.U32 UR26, UR20, UR4, URZ ;  /* 0x00000004141a72a5 */ /* 0x000fe4000f8e00ff */
[----:B------:R-:W-:-:S03]  /*11e0*/  @UP1 USHF.R.U32.HI UR19, URZ, UR16, UR7 ;  /* 0x00000010ff131299 */ /* 0x000fc60008011607 */
[----:B------:R-:W-:Y:S02]  /*11f0*/  @UP3 USHF.R.U32.HI UR21, URZ, UR5, UR25 ;  /* 0x00000005ff153299 */ /* 0x000fe40008011619 */
[----:B------:R-:W-:Y:S02]  /*1200*/  UIMAD.WIDE.U32 UR24, UR19, UR8, URZ ;  /* 0x00000008131872a5 */ /* 0x000fe4000f8e00ff */
[----:B------:R-:W-:Y:S02]  /*1210*/  USHF.R.U32.HI UR29, URZ, UR16, UR29 ;  /* 0x00000010ff1d7299 */ /* 0x000fe4000801161d */
[----:B------:R-:W-:Y:S02]  /*1220*/  UIMAD.WIDE.U32 UR30, UR21, UR8, URZ ;  /* 0x00000008151e72a5 */ /* 0x000fe4000f8e00ff */
[----:B------:R-:W-:Y:S02]  /*1230*/  @UP0 USHF.R.U32.HI UR19, URZ, UR9, UR25 ;  /* 0x00000009ff130299 */ /* 0x000fe40008011619 */
[----:B------:R-:W-:-:S02]  /*1240*/  USHF.R.U32.HI UR27, URZ, UR5, UR27 ;  /* 0x00000005ff1b7299 */ /* 0x000fc4000801161b */
[----:B------:R-:W-:Y:S02]  /*1250*/  USEL UR29, UR12, UR29, !UP1 ;  /* 0x0000001d0c1d7287 */ /* 0x000fe4000c800000 */
[----:B------:R-:W-:Y:S02]  /*1260*/  @UP0 USHF.R.U32.HI UR21, URZ, UR9, UR31 ;  /* 0x00000009ff150299 */ /* 0x000fe4000801161f */
[----:B------:R-:W-:Y:S02]  /*1270*/  UIMAD UR19, UR19, UR18, URZ ;  /* 0x00000012131372a4 */ /* 0x000fe4000f8e02ff */
[----:B------:R-:W-:Y:S02]  /*1280*/  USEL UR27, UR20, UR27, !UP3 ;  /* 0x0000001b141b7287 */ /* 0x000fe4000d800000 */
[----:B------:R-:W-:Y:S02]  /*1290*/  UIMAD UR4, UR21, UR18, URZ ;  /* 0x00000012150472a4 */ /* 0x000fe4000f8e02ff */
[----:B------:R-:W-:-:S02]  /*12a0*/  UISETP.GE.AND UP1, UPT, UR29, UR19, UPT ;  /* 0x000000131d00728c */ /* 0x000fc4000bf26270 */
[----:B------:R-:W-:Y:S02]  /*12b0*/  UIMAD.WIDE.U32 UR24, UR29, UR8, URZ ;  /* 0x000000081d1872a5 */ /* 0x000fe4000f8e00ff */
[----:B------:R-:W-:Y:S02]  /*12c0*/  UISETP.GE.OR UP1, UPT, UR27, UR4, UP1 ;  /* 0x000000041b00728c */ /* 0x000fe40008f26670 */
[----:B------:R-:W-:Y:S02]  /*12d0*/  USHF.R.U32.HI UR5, URZ, UR9, UR25 ;  /* 0x00000009ff057299 */ /* 0x000fe40008011619 */
[----:B------:R-:W-:Y:S02]  /*12e0*/  UIMAD.WIDE.U32 UR30, UR27, UR8, URZ ;  /* 0x000000081b1e72a5 */ /* 0x000fe4000f8e00ff */
[----:B------:R-:W-:Y:S02]  /*12f0*/  USEL UR5, UR29, UR5, !UP0 ;  /* 0x000000051d057287 */ /* 0x000fe4000c000000 */
[----:B------:R-:W-:-:S02]  /*1300*/  UIADD3 UR4, UPT, UPT, -UR29, URZ, URZ ;  /* 0x000000ff1d047290 */ /* 0x000fc4000fffe1ff */
[----:B------:R-:W-:Y:S02]  /*1310*/  UIADD3 UR7, UPT, UPT, -UR5, URZ, URZ ;  /* 0x000000ff05077290 */ /* 0x000fe4000fffe1ff */
[----:B------:R-:W-:Y:S02]  /*1320*/  @!UP1 USHF.R.U32.HI UR9, URZ, UR9, UR31 ;  /* 0x00000009ff099299 */ /* 0x000fe4000801161f */
[----:B------:R-:W-:Y:S02]  /*1330*/  UIMAD UR7, UR18, UR7, UR29 ;  /* 0x00000007120772a4 */ /* 0x000fe4000f8e021d */
[----:B------:R-:W-:Y:S02]  /*1340*/  @!UP1 USEL UR9, UR27, UR9, !UP0 ;  /* 0x000000091b099287 */ /* 0x000fe4000c000000 */
[----:B------:R-:W-:Y:S02]  /*1350*/  UIADD3 UR8, UPT, UPT, -UR27, URZ, URZ ;  /* 0x000000ff1b087290 */ /* 0x000fe4000fffe1ff */
[----:B------:R-:W-:-:S02]  /*1360*/  @!UP1 UIMAD UR7, UR7, UR21, UR9 ;  /* 0x00000015070792a4 */ /* 0x000fc4000f8e0209 */
[----:B------:R-:W-:Y:S02]  /*1370*/  @!UP1 UIADD3 UR5, UPT, UPT, UR5, -UR9, URZ ;  /* 0x8000000905059290 */ /* 0x000fe4000fffe0ff */
[----:B------:R-:W-:Y:S02]  /*1380*/  UIMAD UR4, UR6, UR4, UR12 ;  /* 0x00000004060472a4 */ /* 0x000fe4000f8e020c */
[----:B------:R-:W-:Y:S02]  /*1390*/  @!UP1 UIMAD UR29, UR5, UR18, UR27 ;  /* 0x00000012051d92a4 */ /* 0x000fe4000f8e021b */
[----:B------:R-:W-:Y:S01]  /*13a0*/  UIMAD UR8, UR17, UR8, UR20 ;  /* 0x00000008110872a4 */ /* 0x000fe2000f8e0214 */
[----:B------:R-:W-:Y:S01]  /*13b0*/  @!UP1 UMOV UR27, UR7 ;  /* 0x00000007001b9c82 */ /* 0x000fe20008000000 */
[----:B------:R-:W-:Y:S02]  /*13c0*/  UIMAD UR12, UR29, UR6, UR4 ;  /* 0x000000061d0c72a4 */ /* 0x000fe4000f8e0204 */
[----:B------:R-:W-:-:S12]  /*13d0*/  UIMAD UR20, UR27, UR17, UR8 ;  /* 0x000000111b1472a4 */ /* 0x000fd8000f8e0208 */
.L_x_18:
[----:B------:R-:W-:Y:S02]  /*13e0*/  UISETP.NE.AND UP0, UPT, UR10, 0x1, UPT ;  /* 0x000000010a00788c */ /* 0x000fe4000bf05270 */
[----:B------:R-:W-:Y:S02]  /*13f0*/  UISETP.NE.AND UP3, UPT, UR13, 0x2, UPT ;  /* 0x000000020d00788c */ /* 0x000fe4000bf65270 */
[----:B------:R-:W-:Y:S02]  /*1400*/  ULOP3.LUT UR6, UR22, 0x2000, URZ, 0xc0, !UPT ;  /* 0x0000200016067892 */ /* 0x000fe4000f8ec0ff */
[----:B------:R-:W-:Y:S02]  /*1410*/  ULOP3.LUT UR5, UR14, 0x400, URZ, 0xc0, !UPT ;  /* 0x000004000e057892 */ /* 0x000fe4000f8ec0ff */
[----:B------:R-:W-:Y:S01]  /*1420*/  ULOP3.LUT UR4, UR11, 0x2, URZ, 0xc0, !UPT ;  /* 0x000000020b047892 */ /* 0x000fe2000f8ec0ff */
[----:B------:R-:W-:Y:S11]  /*1430*/  BRA.U UP0, `(.L_x_19) ;  /* 0x0000000100407547 */ /* 0x000ff6000b800000 */
[----:B------:R-:W1:Y:S01]  /*1440*/  LDCU.128 UR8, c[0x0][0xf10] ;  /* 0x0001e200ff0877ac */ /* 0x000e620008000c00 */
[----:B------:R-:W3:Y:S01]  /*1450*/  LDCU UR14, c[0x0][0xf0c] ;  /* 0x0001e180ff0e77ac */ /* 0x000ee20008000800 */
[----:B------:R-:W4:Y:S01]  /*1460*/  LDCU UR7, c[0x0][0xf20] ;  /* 0x0001e400ff0777ac */ /* 0x000f220008000800 */
[----:B-1----:R-:W-:Y:S02]  /*1470*/  UIMAD.WIDE.U32 UR18, UR20, UR8, URZ ;  /* 0x00000008141272a5 */ /* 0x002fe4000f8e00ff */
[----:B------:R-:W-:Y:S02]  /*1480*/  UIMAD.WIDE.U32 UR16, UR12, UR11, URZ ;  /* 0x0000000b0c1072a5 */ /* 0x000fe4000f8e00ff */
[----:B---3--:R-:W-:Y:S02]  /*1490*/  UISETP.NE.AND UP1, UPT, UR14, 0x1, UPT ;  /* 0x000000010e00788c */ /* 0x008fe4000bf25270 */
[----:B------:R-:W-:Y:S01]  /*14a0*/  UISETP.NE.AND UP0, UPT, UR10, 0x1, UPT ;  /* 0x000000010a00788c */ /* 0x000fe2000bf05270 */
[----:B------:R-:W-:Y:S01]  /*14b0*/  UMOV UR11, UR19 ;  /* 0x00000013000b7c82 */ /* 0x000fe20008000000 */
[----:B----4-:R-:W-:-:S02]  /*14c0*/  USHF.R.U32.HI UR7, URZ, UR7, UR17 ;  /* 0x00000007ff077299 */ /* 0x010fc40008011611 */
[----:B------:R-:W-:Y:S02]  /*14d0*/  USHF.R.U32.HI UR9, URZ, UR9, UR11 ;  /* 0x00000009ff097299 */ /* 0x000fe4000801160b */
[----:B------:R-:W-:Y:S02]  /*14e0*/  USEL UR7, UR12, UR7, !UP0 ;  /* 0x000000070c077287 */ /* 0x000fe4000c000000 */
[----:B------:R-:W-:-:S04]  /*14f0*/  USEL UR9, UR20, UR9, !UP1 ;  /* 0x0000000914097287 */ /* 0x000fc8000c800000 */
[----:B------:R-:W-:Y:S02]  /*1500*/  UIADD3 UR8, UPT, UPT, UR9, -UR7, URZ ;  /* 0x8000000709087290 */ /* 0x000fe4000fffe0ff */
[----:B------:R-:W-:Y:S02]  /*1510*/  UIADD3 UR7, UPT, UPT, -UR9, UR7, URZ ;  /* 0x0000000709077290 */ /* 0x000fe4000fffe1ff */
[----:B------:R-:W-:Y:S02]  /*1520*/  UIMAD UR12, UR8, UR10, UR12 ;  /* 0x0000000a080c72a4 */ /* 0x000fe4000f8e020c */
[----:B------:R-:W-:-:S12]  /*1530*/  UIMAD UR20, UR7, UR14, UR20 ;  /* 0x0000000e071472a4 */ /* 0x000fd8000f8e0214 */
.L_x_19:
[----:B------:R-:W-:Y:S05]  /*1540*/  BRA.U !UP2, `(.L_x_20) ;  /* 0x000000010a0c7547 */ /* 0x000fea000b800000 */
[----:B------:R-:W-:Y:S01]  /*1550*/  UCGABAR_WAIT ;  /* 0x0000000000007dc7 */ /* 0x000fe20008000000 */
[----:B------:R-:W-:Y:S01]  /*1560*/  CCTL.IVALL ;  /* 0x00000000ff00798f */ /* 0x000fe20002000000 */
[----:B------:R-:W-:Y:S05]  /*1570*/  BRA `(.L_x_21) ;  /* 0x0000000000047947 */ /* 0x000fea0003800000 */
.L_x_20:
[----:B------:R-:W-:Y:S06]  /*1580*/  BAR.SYNC.DEFER_BLOCKING 0x0 ;  /* 0x0000000000007b1d */ /* 0x000fec0000010000 */
.L_x_21:
[----:B------:R-:W-:Y:S05]  /*1590*/  BRA.U UP3, `(.L_x_22) ;  /* 0x0000001503687547 */ /* 0x000fea000b800000 */
[----:B------:R-:W1:Y:S01]  /*15a0*/  LDCU UR30, c[0x0][0x38c] ;  /* 0x00007180ff1e77ac */ /* 0x000e620008000800 */
[----:B------:R-:W3:Y:S01]  /*15b0*/  LDC R8, c[0x0][0x370] ;  /* 0x0000dc00ff087b82 */ /* 0x000ee20000000800 */
[----:B------:R-:W-:Y:S01]  /*15c0*/  PLOP3.LUT P1, PT, PT, PT, UP5, 0x80, 0x8 ;  /* 0x000000000008781c */ /* 0x000fe20003f2f058 */
[----:B------:R-:W-:Y:S01]  /*15d0*/  IMAD.MOV.U32 R15, RZ, RZ, 0x1 ;  /* 0x00000001ff0f7424 */ /* 0x000fe200078e00ff */
[----:B------:R-:W-:Y:S01]  /*15e0*/  USHF.L.U32 UR23, UR37, 0x6, URZ ;  /* 0x0000000625177899 */ /* 0x000fe200080006ff */
[----:B------:R-:W-:Y:S01]  /*15f0*/  ISETP.EQ.OR P4, PT, R2, RZ, P5 ;  /* 0x000000ff0200720c */ /* 0x000fe20002f82670 */
[----:B------:R-:W-:Y:S01]  /*1600*/  UISETP.NE.AND UP1, UPT, UR13, URZ, UPT ;  /* 0x000000ff0d00728c */ /* 0x000fe2000bf25270 */
[----:B------:R-:W-:Y:S01]  /*1610*/  PLOP3.LUT P1, PT, P1, PT, PT, 0x8, 0x80 ;  /* 0x000000000080781c */ /* 0x000fe20000f2e170 */
[----:B------:R-:W-:Y:S01]  /*1620*/  IMAD.MOV.U32 R14, RZ, RZ, RZ ;  /* 0x000000ffff0e7224 */ /* 0x000fe200078e00ff */
[----:B------:R-:W4:Y:S01]  /*1630*/  LDC R0, c[0x0][0x374] ;  /* 0x0000dd00ff007b82 */ /* 0x000f220000000800 */
[----:B------:R-:W-:Y:S01]  /*1640*/  CS2R R12, SRZ ;  /* 0x00000000000c7805 */ /* 0x000fe2000001ff00 */
[----:B------:R-:W-:Y:S01]  /*1650*/  IMAD.MOV.U32 R11, RZ, RZ, 0x1 ;  /* 0x00000001ff0b7424 */ /* 0x000fe200078e00ff */
[----:B------:R-:W2:Y:S01]  /*1660*/  LDCU.64 UR40, c[0x0][0x348] ;  /* 0x00006900ff2877ac */ /* 0x000ea20008000a00 */
[----:B------:R-:W-:-:S02]  /*1670*/  ULOP3.LUT UR23, UR23, 0x40, URZ, 0xe2, !UPT ;  /* 0x0000004017177892 */ /* 0x000fc4000f8ee2ff */
[----:B-1----:R-:W-:Y:S02]  /*1680*/  UIADD3 UR7, UPT, UPT, UR30, 0xff, URZ ;  /* 0x000000ff1e077890 */ /* 0x002fe4000fffe0ff */
[----:B------:R-:W-:Y:S02]  /*1690*/  USEL UR15, UR15, 0x2, UP1 ;  /* 0x000000020f0f7887 */ /* 0x000fe40008800000 */
[----:B------:R-:W-:Y:S01]  /*16a0*/  USHF.R.S32.HI UR38, URZ, 0x1f, UR7 ;  /* 0x0000001fff267899 */ /* 0x000fe20008011407 */
[----:B------:R-:W-:-:S03]  /*16b0*/  UMOV UR22, URZ ;  /* 0x000000ff00167c82 */ /* 0x000fc60008000000 */
[----:B------:R-:W-:Y:S02]  /*16c0*/  ULEA.HI UR38, UR38, UR7, URZ, 0x8 ;  /* 0x0000000726267291 */ /* 0x000fe4000f8f40ff */
[----:B------:R-:W-:Y:S02]  /*16d0*/  UIADD3 UR7, UPT, UPT, UR30, -0x1, URZ ;  /* 0xffffffff1e077890 */ /* 0x000fe4000fffe0ff */
[----:B------:R-:W-:Y:S02]  /*16e0*/  USHF.R.S32.HI UR38, URZ, 0x8, UR38 ;  /* 0x00000008ff267899 */ /* 0x000fe40008011426 */
[----:B------:R-:W-:Y:S02]  /*16f0*/  UISETP.GE.U32.AND UP2, UPT, UR7, -0x1ff, UPT ;  /* 0xfffffe010700788c */ /* 0x000fe4000bf46070 */
[----:B------:R-:W-:Y:S02]  /*1700*/  UISETP.LT.U32.AND UP0, UPT, UR38, 0x5, UPT ;  /* 0x000000052600788c */ /* 0x000fe4000bf01070 */
[----:B------:R-:W-:-:S02]  /*1710*/  UIADD3 UR30, UPT, UPT, UR30, 0x1fe, URZ ;  /* 0x000001fe1e1e7890 */ /* 0x000fc4000fffe0ff */
[----:B------:R-:W-:-:S04]  /*1720*/  USEL UR31, UR38, 0x5, UP0 ;  /* 0x00000005261f7887 */ /* 0x000fc80008000000 */
[----:B------:R-:W-:Y:S02]  /*1730*/  UIADD3 UR14, UPT, UPT, UR31, -0x1, URZ ;  /* 0xffffffff1f0e7890 */ /* 0x000fe4000fffe0ff */
[----:B------:R-:W-:Y:S02]  /*1740*/  @UP2 UIADD3 UR14, UPT, UPT, UR31, URZ, URZ ;  /* 0x000000ff1f0e2290 */ /* 0x000fe4000fffe0ff */
[----:B------:R-:W-:Y:S02]  /*1750*/  UIADD3 UR29, UPT, UPT, UR38, -UR31, URZ ;  /* 0x8000001f261d7290 */ /* 0x000fe4000fffe0ff */
[----:B--2---:R-:W-:-:S12]  /*1760*/  UIADD3 UR14, UPT, UPT, UR14, 0x1, URZ ;  /* 0x000000010e0e7890 */ /* 0x004fd8000fffe0ff */
.L_x_46:
[----:B------:R-:W-:Y:S01]  /*1770*/  UISETP.NE.AND UP0, UPT, UR37, URZ, UPT ;  /* 0x000000ff2500728c */ /* 0x000fe2000bf05270 */
[----:B------:R-:W1:Y:S08]  /*1780*/  S2UR UR37, SR_CgaCtaId ;  /* 0x00000000002579c3 */ /* 0x000e700000008800 */
[----:B------:R-:W-:Y:S05]  /*1790*/  BRA.U UP0, `(.L_x_23) ;  /* 0x0000000100347547 */ /* 0x000fea000b800000 */
[----:B------:R-:W2:Y:S01]  /*17a0*/  S2R R2, SR_CgaCtaId ;  /* 0x0000000000027919 */ /* 0x000ea20000008800 */
[----:B------:R-:W-:-:S04]  /*17b0*/  MOV R3, 0x400 ;  /* 0x0000040000037802 */ /* 0x000fc80000000f00 */
[----:B--2---:R-:W-:Y:S02]  /*17c0*/  LEA R2, R2, R3, 0x18 ;  /* 0x0000000302027211 */ /* 0x004fe400078ec0ff */
[----:B------:R-:W-:-:S03]  /*17d0*/  SHF.L.U32 R3, R11, 0x1f, RZ ;  /* 0x0000001f0b037819 */ /* 0x000fc600000006ff */
[----:B------:R-:W-:-:S04]  /*17e0*/  IMAD R2, R12, 0x8, R2 ;  /* 0x000000080c027824 */ /* 0x000fc800078e0202 */
[----:B------:R-:W2:Y:S02]  /*17f0*/  SYNCS.PHASECHK.TRANS64.TRYWAIT P0, [R2+URZ+0xf0], R3 ;  /* 0x0000f003020075a7 */ /* 0x000ea400080011ff */
[----:B--2---:R-:W-:Y:S05]  /*1800*/  @!P0 BRA `(.L_x_24) ;  /* 0x0000007c005c8947 */ /* 0x004fea0003800000 */
.L_x_141:
[----:B------:R-:W-:Y:S01]  /*1810*/  VIADD R12, R12, 0x1 ;  /* 0x000000010c0c7836 */ /* 0x000fe20000000000 */
[----:B------:R2:W-:Y:S04]  /*1820*/  SYNCS.ARRIVE.TRANS64.A1T0 RZ, [R2+URZ+0xe0], RZ ;  /* 0x0000e0ff02ff79a7 */ /* 0x0005e800081000ff */
[----:B------:R-:W-:-:S04]  /*1830*/  ISETP.NE.AND P0, PT, R12, 0x2, PT ;  /* 0x000000020c00780c */ /* 0x000fc80003f05270 */
[----:B------:R-:W-:Y:S02]  /*1840*/  SEL R12, R12, RZ, P0 ;  /* 0x000000ff0c0c7207 */ /* 0x000fe40000000000 */
[----:B--2---:R-:W-:-:S04]  /*1850*/  SEL R2, RZ, 0x1, P0 ;  /* 0x00000001ff027807 */ /* 0x004fc80000000000 */
[----:B------:R-:W-:-:S07]  /*1860*/  LOP3.LUT R11, R11, R2, RZ, 0x3c, !PT ;  /* 0x000000020b0b7212 */ /* 0x000fce00078e3cff */
.L_x_23:
[----:B------:R-:W-:Y:S01]  /*1870*/  UMOV UR7, 0x400 ;  /* 0x0000040000077882 */ /* 0x000fe20000000000 */
[----:B------:R-:W-:Y:S01]  /*1880*/  SHF.L.U32 R2, R15, 0x1f, RZ ;  /* 0x0000001f0f027819 */ /* 0x000fe200000006ff */
[----:B-1----:R-:W-:Y:S02]  /*1890*/  ULEA UR7, UR37, UR7, 0x18 ;  /* 0x0000000725077291 */ /* 0x002fe4000f8ec0ff */
[----:B------:R-:W-:Y:S02]  /*18a0*/  UISETP.GE.U32.AND UP0, UPT, UR30, 0x1ff, UPT ;  /* 0x000001ff1e00788c */ /* 0x000fe4000bf06070 */
[----:B------:R-:W-:Y:S02]  /*18b0*/  ULEA UR8, UR22, UR7, 0x3 ;  /* 0x0000000716087291 */ /* 0x000fe4000f8e18ff */
[----:B------:R-:W-:Y:S02]  /*18c0*/  USHF.L.U32 UR27, UR12, 0x7, URZ ;  /* 0x000000070c1b7899 */ /* 0x000fe400080006ff */
[----:B------:R-:W-:Y:S01]  /*18d0*/  ULEA UR35, UR20, UR23, 0x7 ;  /* 0x0000001714237291 */ /* 0x000fe2000f8e38ff */
[----:B------:R-:W-:-:S04]  /*18e0*/  UMOV UR43, URZ ;  /* 0x000000ff002b7c82 */ /* 0x000fc80008000000 */
[----:B------:R1:W2:Y:S01]  /*18f0*/  SYNCS.PHASECHK.TRANS64.TRYWAIT P2, [UR8+0x28], R2 ;  /* 0x00002802ff0075a7 */ /* 0x0002a20008041108 */
[----:B------:R-:W-:Y:S06]  /*1900*/  BRA.U !UP0, `(.L_x_25) ;  /* 0x0000000508187547 */ /* 0x000fec000b800000 */
[----:B------:R-:W-:Y:S01]  /*1910*/  UMOV UR42, URZ ;  /* 0x000000ff002a7c82 */ /* 0x000fe20008000000 */
[----:B------:R-:W-:-:S05]  /*1920*/  UMOV UR39, UR22 ;  /* 0x0000001600277c82 */ /* 0x000fca0008000000 */
.L_x_33:
[----:B------:R-:W-:Y:S01]  /*1930*/  ULEA UR33, UR39, UR7, 0x3 ;  /* 0x0000000727217291 */ /* 0x000fe2000f8e18ff */
[----:B--2---:R-:W-:Y:S01]  /*1940*/  @!P5 MOV R3, 0x9000 ;  /* 0x000090000003d802 */ /* 0x004fe20000000f00 */
[----:B--2---:R-:W-:Y:S10]  /*1950*/  @P2 BRA `(.L_x_26) ;  /* 0x00000000000c2947 */ /* 0x004ff40003800000 */
[----:B------:R-:W-:-:S04]  /*1960*/  SHF.L.U32 R4, R15, 0x1f, RZ ;  /* 0x0000001f0f047819 */ /* 0x000fc800000006ff */
[----:B------:R-:W2:Y:S02]  /*1970*/  SYNCS.PHASECHK.TRANS64.TRYWAIT P0, [UR33+0x28], R4 ;  /* 0x00002804ff0075a7 */ /* 0x000ea40008001121 */
[----:B--2---:R-:W-:Y:S05]  /*1980*/  @!P0 BRA `(.L_x_27) ;  /* 0x0000007c00108947 */ /* 0x004fea0003800000 */
.L_x_26:
[----:B------:R2:W-:Y:S01]  /*1990*/  @!P5 SYNCS.ARRIVE.TRANS64 RZ, [UR33], R3 ;  /* 0x00000003ffffd9a7 */ /* 0x0005e20008000021 */
[----:B------:R-:W-:-:S04]  /*19a0*/  ULOP3.LUT UR8, UR15, 0x2, URZ, 0xfc, !UPT ;  /* 0x000000020f087892 */ /* 0x000fc8000f8efcff */
[----:B------:R-:W-:-:S09]  /*19b0*/  UISETP.NE.AND UP0, UPT, UR8, 0x2, UPT ;  /* 0x000000020800788c */ /* 0x000fd2000bf05270 */
[----:B------:R-:W-:Y:S05]  /*19c0*/  BRA.U UP0, `(.L_x_28) ;  /* 0x0000000100047547 */ /* 0x000fea000b800000 */
[----:B------:R-:W-:Y:S05]  /*19d0*/  BPT.TRAP 0x1 ;  /* 0x000000040000795c */ /* 0x000fea0000300000 */
.L_x_28:
[----:B------:R-:W-:Y:S04]  /*19e0*/  BSSY.RECONVERGENT B0, `(.L_x_29) ;  /* 0x0000003000007945 */ /* 0x000fe80003800200 */
[----:B------:R-:W-:Y:S05]  /*19f0*/  @P4 BRA `(.L_x_30) ;  /* 0x0000000000044947 */ /* 0x000fea0003800000 */
[----:B------:R-:W-:Y:S05]  /*1a00*/  BPT.TRAP 0x1 ;  /* 0x000000040000795c */ /* 0x000fea0000300000 */
.L_x_30:
[----:B------:R-:W-:Y:S05]  /*1a10*/  BSYNC.RECONVERGENT B0 ;  /* 0x0000000000007941 */ /* 0x000fea0003800200 */
.L_x_29:
[----:B------:R-:W-:Y:S01]  /*1a20*/  UIADD3 UR22, UPT, UPT, UR39, 0x1, URZ ;  /* 0x0000000127167890 */ /* 0x000fe2000fffe0ff */
[----:B------:R-:W-:Y:S01]  /*1a30*/  BSSY.RECONVERGENT B0, `(.L_x_31) ;  /* 0x000002e000007945 */ /* 0x000fe20003800200 */
[----:B------:R-:W-:Y:S02]  /*1a40*/  ELECT P0, URZ, PT ;  /* 0x0000000000ff782f */ /* 0x000fe40003800000 */
[----:B------:R-:W-:-:S04]  /*1a50*/  UISETP.NE.AND UP0, UPT, UR22, 0x5, UPT ;  /* 0x000000051600788c */ /* 0x000fc8000bf05270 */
[----:B------:R-:W-:Y:S02]  /*1a60*/  USEL UR9, URZ, 0x1, UP0 ;  /* 0x00000001ff097887 */ /* 0x000fe40008000000 */
[----:B------:R-:W-:-:S04]  /*1a70*/  USEL UR22, UR22, URZ, UP0 ;  /* 0x000000ff16167287 */ /* 0x000fc80008000000 */
[----:B------:R-:W-:Y:S01]  /*1a80*/  ULEA UR8, UR22, UR7, 0x3 ;  /* 0x0000000716087291 */ /* 0x000fe2000f8e18ff */
[----:B------:R-:W-:-:S04]  /*1a90*/  LOP3.LUT R15, R15, UR9, RZ, 0x3c, !PT ;  /* 0x000000090f0f7c12 */ /* 0x000fc8000f8e3cff */
[----:B-1----:R-:W-:-:S04]  /*1aa0*/  SHF.L.U32 R2, R15, 0x1f, RZ ;  /* 0x0000001f0f027819 */ /* 0x002fc800000006ff */
[----:B------:R1:W1:Y:S01]  /*1ab0*/  SYNCS.PHASECHK.TRANS64.TRYWAIT P2, [UR8+0x28], R2 ;  /* 0x00002802ff0075a7 */ /* 0x0002620008041108 */
[----:B------:R-:W-:Y:S05]  /*1ac0*/  @!P0 BRA `(.L_x_32) ;  /* 0x0000000000908947 */ /* 0x000fea0003800000 */
[----:B------:R-:W-:Y:S02]  /*1ad0*/  USHF.L.U32 UR24, UR39, 0xe, URZ ;  /* 0x0000000e27187899 */ /* 0x000fe400080006ff */
[----:B------:R-:W-:Y:S02]  /*1ae0*/  USHF.L.U32 UR8, UR39, 0xb, URZ ;  /* 0x0000000b27087899 */ /* 0x000fe400080006ff */
[----:B------:R-:W-:Y:S02]  /*1af0*/  UIADD3 UR52, UP3, UPT, UR40, 0x80, URZ ;  /* 0x0000008028347890 */ /* 0x000fe4000ff7e0ff */
[----:B------:R-:W-:Y:S02]  /*1b00*/  ULOP3.LUT UR32, UR24, UR6, URZ, 0xfc, !UPT ;  /* 0x0000000618207292 */ /* 0x000fe4000f8efcff */
[----:B------:R-:W-:Y:S02]  /*1b10*/  UIADD3 UR50, UP2, UPT, UR40, 0x180, URZ ;  /* 0x0000018028327890 */ /* 0x000fe4000ff5e0ff */
[----:B------:R-:W-:-:S02]  /*1b20*/  UIADD3 UR48, UP1, UPT, UR40, 0x280, URZ ;  /* 0x0000028028307890 */ /* 0x000fc4000ff3e0ff */
[----:B------:R-:W-:Y:S02]  /*1b30*/  USHF.L.U32 UR11, UR42, 0x2, URZ ;  /* 0x000000022a0b7899 */ /* 0x000fe400080006ff */
[----:B------:R-:W-:Y:S02]  /*1b40*/  ULOP3.LUT UR16, UR5, UR8, URZ, 0xfc, !UPT ;  /* 0x0000000805107292 */ /* 0x000fe4000f8efcff */
[----:B------:R-:W-:Y:S02]  /*1b50*/  UIADD3 UR46, UP0, UPT, UR40, 0x380, URZ ;  /* 0x00000380282e7890 */ /* 0x000fe4000ff1e0ff */
[----:B------:R-:W-:Y:S02]  /*1b60*/  USHF.L.U32 UR34, UR42, 0x8, URZ ;  /* 0x000000082a227899 */ /* 0x000fe400080006ff */
[----:B------:R-:W-:Y:S02]  /*1b70*/  UIADD3.X UR53, UPT, UPT, URZ, UR41, URZ, UP3, !UPT ;  /* 0x00000029ff357290 */ /* 0x000fe40009ffe4ff */
[----:B------:R-:W-:-:S02]  /*1b80*/  UIADD3 UR32, UPT, UPT, UR7, 0x8400, UR32 ;  /* 0x0000840007207890 */ /* 0x000fc4000fffe020 */
[----:B------:R-:W-:Y:S02]  /*1b90*/  UIADD3.X UR51, UPT, UPT, URZ, UR41, URZ, UP2, !UPT ;  /* 0x00000029ff337290 */ /* 0x000fe400097fe4ff */
[----:B------:R-:W-:Y:S02]  /*1ba0*/  UIADD3 UR24, UPT, UPT, UR7, 0x1c400, UR24 ;  /* 0x0001c40007187890 */ /* 0x000fe4000fffe018 */
[----:B------:R-:W-:Y:S02]  /*1bb0*/  UIADD3.X UR49, UPT, UPT, URZ, UR41, URZ, UP1, !UPT ;  /* 0x00000029ff317290 */ /* 0x000fe40008ffe4ff */
[----:B------:R-:W-:Y:S02]  /*1bc0*/  ULOP3.LUT UR19, UR4, UR11, URZ, 0xfc, !UPT ;  /* 0x0000000b04137292 */ /* 0x000fe4000f8efcff */
[----:B------:R-:W-:Y:S02]  /*1bd0*/  UIADD3 UR16, UPT, UPT, UR7, 0x30400, UR16 ;  /* 0x0003040007107890 */ /* 0x000fe4000fffe010 */
[----:B------:R-:W-:-:S02]  /*1be0*/  UIADD3.X UR47, UPT, UPT, URZ, UR41, URZ, UP0, !UPT ;  /* 0x00000029ff2f7290 */ /* 0x000fc400087fe4ff */
[----:B------:R-:W-:Y:S01]  /*1bf0*/  UIADD3 UR8, UPT, UPT, UR7, 0x32c00, UR8 ;  /* 0x00032c0007087890 */ /* 0x000fe2000fffe008 */
[----:B------:R-:W-:Y:S01]  /*1c00*/  UMOV UR43, 0x30000 ;  /* 0x00030000002b7882 */ /* 0x000fe20000000000 */
[----:B------:R-:W-:Y:S01]  /*1c10*/  UMOV UR44, 0x0 ;  /* 0x00000000002c7882 */ /* 0x000fe20000000000 */
[----:B------:R-:W-:Y:S01]  /*1c20*/  UMOV UR45, 0x10000000 ;  /* 0x10000000002d7882 */ /* 0x000fe20000000000 */
[----:B------:R-:W-:Y:S01]  /*1c30*/  UMOV UR25, UR33 ;  /* 0x0000002100197c82 */ /* 0x000fe20008000000 */
[----:B------:R-:W-:Y:S01]  /*1c40*/  UMOV UR28, UR36 ;  /* 0x00000024001c7c82 */ /* 0x000fe20008000000 */
[----:B------:R-:W-:Y:S01]  /*1c50*/  UMOV UR18, URZ ;  /* 0x000000ff00127c82 */ /* 0x000fe20008000000 */
[----:B------:R-:W-:Y:S01]  /*1c60*/  UMOV UR26, UR34 ;  /* 0x00000022001a7c82 */ /* 0x000fe20008000000 */
[----:B------:R-:W-:Y:S01]  /*1c70*/  UMOV UR17, UR33 ;  /* 0x0000002100117c82 */ /* 0x000fe20008000000 */
[----:B------:R-:W-:Y:S01]  /*1c80*/  UMOV UR21, UR36 ;  /* 0x0000002400157c82 */ /* 0x000fe20008000000 */
[----:B------:R1:W-:Y:S01]  /*1c90*/  UTMALDG.3D.MULTICAST [UR32], [UR52], UR43, desc[UR44] ;  /* 0x00002c20340073b4 */ /* 0x0003e2000801182b */
[----:B------:R-:W-:Y:S01]  /*1ca0*/  UMOV UR9, UR33 ;  /* 0x0000002100097c82 */ /* 0x000fe20008000000 */
[----:B------:R-:W-:Y:S01]  /*1cb0*/  UMOV UR13, UR36 ;  /* 0x00000024000d7c82 */ /* 0x000fe20008000000 */
[----:B------:R-:W-:Y:S01]  /*1cc0*/  UMOV UR10, UR18 ;  /* 0x00000012000a7c82 */ /* 0x000fe20008000000 */
[----:B------:R1:W-:Y:S01]  /*1cd0*/  UTMALDG.3D [UR24], [UR50], desc[UR44] ;  /* 0x00002c18320075b4 */ /* 0x0003e20008011000 */
[----:B------:R1:W-:Y:S01]  /*1ce0*/  UTMALDG.4D.MULTICAST [UR16], [UR48], UR43, desc[UR44] ;  /* 0x00002c10300073b4 */ /* 0x0003e2000801982b */
[----:B------:R1:W-:Y:S01]  /*1cf0*/  UTMALDG.4D [UR8], [UR46], desc[UR44] ;  /* 0x00002c082e0075b4 */ /* 0x0003e20008019000 */
[----:B------:R-:W-:Y:S01]  /*1d00*/  NOP ;  /* 0x0000000000007918 */ /* 0x000fe20000000000 */
.L_x_32:
[----:B-1----:R-:W-:Y:S05]  /*1d10*/  BSYNC.RECONVERGENT B0 ;  /* 0x0000000000007941 */ /* 0x002fea0003800200 */
.L_x_31:
[----:B------:R-:W-:Y:S01]  /*1d20*/  UIADD3 UR42, UPT, UPT, UR42, 0x1, URZ ;  /* 0x000000012a2a7890 */ /* 0x000fe2000fffe0ff */
[----:B------:R-:W-:Y:S01]  /*1d30*/  UMOV UR39, UR22 ;  /* 0x0000001600277c82 */ /* 0x000fe20008000000 */
[----:B------:R-:W-:Y:S02]  /*1d40*/  UMOV UR43, UR14 ;  /* 0x0000000e002b7c82 */ /* 0x000fe40008000000 */
[----:B------:R-:W-:-:S09]  /*1d50*/  UISETP.NE.AND UP0, UPT, UR42, UR14, UPT ;  /* 0x0000000e2a00728c */ /* 0x000fd2000bf05270 */
[----:B------:R-:W-:Y:S05]  /*1d60*/  BRA.U UP0, `(.L_x_33) ;  /* 0xfffffff900f07547 */ /* 0x000fea000b83ffff */
.L_x_25:
[----:B------:R-:W-:Y:S01]  /*1d70*/  ULEA UR8, UR22, UR7, 0x3 ;  /* 0x0000000716087291 */ /* 0x000fe2000f8e18ff */
[----:B-1----:R-:W-:Y:S01]  /*1d80*/  SHF.L.U32 R2, R15, 0x1f, RZ ;  /* 0x0000001f0f027819 */ /* 0x002fe200000006ff */
[----:B------:R-:W-:Y:S01]  /*1d90*/  @!P1 SYNCS.ARRIVE.TRANS64.A1T0 RZ, [UR7+0x98], RZ ;  /* 0x000098ffffff99a7 */ /* 0x000fe20008100007 */
[----:B------:R-:W-:-:S06]  /*1da0*/  UISETP.GT.AND UP0, UPT, UR38, UR31, UPT ;  /* 0x0000001f2600728c */ /* 0x000fcc000bf04270 */
[----:B------:R1:W1:Y:S03]  /*1db0*/  SYNCS.PHASECHK.TRANS64.TRYWAIT P1, [UR8+0x28], R2 ;  /* 0x00002802ff0075a7 */ /* 0x0002660008021108 */
[----:B------:R-:W-:Y:S05]  /*1dc0*/  BRA.U !UP0, `(.L_x_34) ;  /* 0x0000000508147547 */ /* 0x000fea000b800000 */
[----:B------:R-:W-:Y:S01]  /*1dd0*/  UIADD3 UR39, UPT, UPT, UR29, UR43, URZ ;  /* 0x0000002b1d277290 */ /* 0x000fe2000fffe0ff */
[----:B------:R-:W-:-:S11]  /*1de0*/  UMOV UR42, UR22 ;  /* 0x00000016002a7c82 */ /* 0x000fd60008000000 */
.L_x_42:
[----:B------:R-:W-:Y:S01]  /*1df0*/  ULEA UR33, UR42, UR7, 0x3 ;  /* 0x000000072a217291 */ /* 0x000fe2000f8e18ff */
[----:B--2---:R-:W-:Y:S01]  /*1e00*/  @!P5 MOV R3, 0x9000 ;  /* 0x000090000003d802 */ /* 0x004fe20000000f00 */
[----:B-1----:R-:W-:Y:S10]  /*1e10*/  @P1 BRA `(.L_x_35) ;  /* 0x00000000000c1947 */ /* 0x002ff40003800000 */
[----:B------:R-:W-:-:S04]  /*1e20*/  SHF.L.U32 R4, R15, 0x1f, RZ ;  /* 0x0000001f0f047819 */ /* 0x000fc800000006ff */
[----:B------:R-:W1:Y:S02]  /*1e30*/  SYNCS.PHASECHK.TRANS64.TRYWAIT P0, [UR33+0x28], R4 ;  /* 0x00002804ff0075a7 */ /* 0x000e640008001121 */
[----:B-1----:R-:W-:Y:S05]  /*1e40*/  @!P0 BRA `(.L_x_36) ;  /* 0x0000007400f88947 */ /* 0x002fea0003800000 */
.L_x_35:
[----:B------:R2:W-:Y:S01]  /*1e50*/  @!P5 SYNCS.ARRIVE.TRANS64 RZ, [UR33], R3 ;  /* 0x00000003ffffd9a7 */ /* 0x0005e20008000021 */
[----:B------:R-:W-:-:S04]  /*1e60*/  ULOP3.LUT UR8, UR15, 0x2, URZ, 0xfc, !UPT ;  /* 0x000000020f087892 */ /* 0x000fc8000f8efcff */
[----:B------:R-:W-:-:S09]  /*1e70*/  UISETP.NE.AND UP0, UPT, UR8, 0x2, UPT ;  /* 0x000000020800788c */ /* 0x000fd2000bf05270 */
[----:B------:R-:W-:Y:S05]  /*1e80*/  BRA.U UP0, `(.L_x_37) ;  /* 0x0000000100047547 */ /* 0x000fea000b800000 */
[----:B------:R-:W-:Y:S05]  /*1e90*/  BPT.TRAP 0x1 ;  /* 0x000000040000795c */ /* 0x000fea0000300000 */
.L_x_37:
[----:B------:R-:W-:Y:S04]  /*1ea0*/  BSSY.RECONVERGENT B0, `(.L_x_38) ;  /* 0x0000003000007945 */ /* 0x000fe80003800200 */
[----:B------:R-:W-:Y:S05]  /*1eb0*/  @P4 BRA `(.L_x_39) ;  /* 0x0000000000044947 */ /* 0x000fea0003800000 */
[----:B------:R-:W-:Y:S05]  /*1ec0*/  BPT.TRAP 0x1 ;  /* 0x000000040000795c */ /* 0x000fea0000300000 */
.L_x_39:
[----:B------:R-:W-:Y:S05]  /*1ed0*/  BSYNC.RECONVERGENT B0 ;  /* 0x0000000000007941 */ /* 0x000fea0003800200 */
.L_x_38:
        /* <DEDUP_REMOVED lines=28> */
[----:B------:R-:W-:-:S02]  /*20a0*/  UIADD3 UR8, UPT, UPT, UR7, 0x32c00, UR8 ;  /* 0x00032c0007087890 */ /* 0x000fc4000fffe008 */
[----:B------:R-:W-:Y:S01]  /*20b0*/  UIADD3.X UR49, UPT, UPT, URZ, UR41, URZ, UP0, !UPT ;  /* 0x00000029ff317290 */ /* 0x000fe200087fe4ff */
        /* <DEDUP_REMOVED lines=17> */
.L_x_41:
[----:B-1----:R-:W-:Y:S05]  /*21d0*/  BSYNC.RECONVERGENT B0 ;  /* 0x0000000000007941 */ /* 0x002fea0003800200 */
.L_x_40:
[----:B------:R-:W-:Y:S01]  /*21e0*/  UIADD3 UR43, UPT, UPT, UR43, 0x1, URZ ;  /* 0x000000012b2b7890 */ /* 0x000fe2000fffe0ff */
[----:B------:R-:W-:-:S03]  /*21f0*/  UMOV UR42, UR22 ;  /* 0x00000016002a7c82 */ /* 0x000fc60008000000 */
[----:B------:R-:W-:-:S09]  /*2200*/  UISETP.NE.AND UP0, UPT, UR43, UR39, UPT ;  /* 0x000000272b00728c */ /* 0x000fd2000bf05270 */
[----:B------:R-:W-:Y:S05]  /*2210*/  BRA.U UP0, `(.L_x_42) ;  /* 0xfffffff900f47547 */ /* 0x000fea000b83ffff */
.L_x_34:
[C---:B-1----:R-:W-:Y:S01]  /*2220*/  LEA R2, R14.reuse, UR7, 0x3 ;  /* 0x000000070e027c11 */ /* 0x042fe2000f8e18ff */
[----:B------:R-:W-:Y:S01]  /*2230*/  NOP ;  /* 0x0000000000007918 */ /* 0x000fe20000000000 */
[----:B--2---:R-:W-:Y:S02]  /*2240*/  SHF.L.U32 R3, R13, 0x1f, RZ ;  /* 0x0000001f0d037819 */ /* 0x004fe400000006ff */
[----:B------:R-:W-:Y:S02]  /*2250*/  LEA R4, R14, UR7, 0x4 ;  /* 0x000000070e047c11 */ /* 0x000fe4000f8e20ff */
[----:B------:R-:W1:Y:S02]  /*2260*/  SYNCS.PHASECHK.TRANS64.TRYWAIT P0, [R2+URZ+0xa0], R3 ;  /* 0x0000a003020075a7 */ /* 0x000e6400080011ff */
[----:B-1----:R-:W-:Y:S05]  /*2270*/  @!P0 BRA `(.L_x_43) ;  /* 0x0000007400048947 */ /* 0x002fea0003800000 */
.L_x_144:
[----:B------:R-:W2:Y:S01]  /*2280*/  LDS.128 R4, [R4+0x110] ;  /* 0x0001100004047984 */ /* 0x000ea20000000c00 */
[----:B------:R-:W-:Y:S01]  /*2290*/  ISETP.GE.AND P0, PT, R40, 0x1, PT ;  /* 0x000000012800780c */ /* 0x000fe20003f06270 */
[----:B-1----:R-:W-:Y:S01]  /*22a0*/  VIADD R2, R2, 0xb0 ;  /* 0x000000b002027836 */ /* 0x002fe20000000000 */
[----:B------:R-:W-:Y:S01]  /*22b0*/  @!PT LDS RZ, [RZ] ;  /* 0x00000000fffff984 */ /* 0x000fe20000000800 */
[----:B------:R-:W-:Y:S01]  /*22c0*/  @!PT LDS RZ, [RZ] ;  /* 0x00000000fffff984 */ /* 0x000fe20000000800 */
[----:B------:R-:W-:Y:S01]  /*22d0*/  @!PT LDS RZ, [RZ] ;  /* 0x00000000fffff984 */ /* 0x000fe20000000800 */
[----:B------:R-:W-:Y:S01]  /*22e0*/  @!PT LDS RZ, [RZ] ;  /* 0x00000000fffff984 */ /* 0x000fe20000000800 */
[----:B------:R1:W-:Y:S06]  /*22f0*/  MEMBAR.ALL.CTA ;  /* 0x0000000000007992 */ /* 0x0003ec0000008000 */
[----:B-1----:R-:W1:Y:S01]  /*2300*/  FENCE.VIEW.ASYNC.S ;  /* 0x00000000000073c6 */ /* 0x002e620000000000 */
[----:B------:R-:W-:-:S04]  /*2310*/  PRMT R2, RZ, 0x654, R2 ;  /* 0x00000654ff027816 */ /* 0x000fc80000000002 */
[----:B-1----:R1:W-:Y:S01]  /*2320*/  SYNCS.ARRIVE.TRANS64.RED.A1T0 RZ, [R2+URZ], RZ ;  /* 0x000000ff02ff79a7 */ /* 0x0023e200081004ff */
[----:B--2---:R-:W-:-:S13]  /*2330*/  LOP3.LUT P2, RZ, R6, 0x1, RZ, 0xc0, !PT ;  /* 0x0000000106ff7812 */ /* 0x004fda000784c0ff */
[----:B------:R-:W-:Y:S01]  /*2340*/  @P2 SHF.R.U32.HI R3, RZ, 0x10, R5 ;  /* 0x00000010ff032819 */ /* 0x000fe20000011605 */
[----:B------:R-:W-:Y:S01]  /*2350*/  VOTEU.ANY UP0, P2 ;  /* 0x0000000000ff7886 */ /* 0x000fe20001000100 */
[----:B------:R-:W-:Y:S02]  /*2360*/  @P2 MOV R10, R4 ;  /* 0x00000004000a2202 */ /* 0x000fe40000000f00 */
[----:B------:R-:W-:Y:S02]  /*2370*/  @P2 R2UR.BROADCAST UR8, R3 ;  /* 0x00000000030822ca */ /* 0x000fe400008e0000 */
[----:B------:R-:W-:-:S11]  /*2380*/  @P2 LOP3.LUT R9, R5, 0xffff, RZ, 0xc0, !PT ;  /* 0x0000ffff05092812 */ /* 0x000fd600078ec0ff */
[----:B------:R-:W-:Y:S01]  /*2390*/  @UP0 UMOV UR36, UR8 ;  /* 0x0000000800240c82 */ /* 0x000fe20008000000 */
[----:B-1----:R-:W-:Y:S05]  /*23a0*/  @!P0 BRA `(.L_x_44) ;  /* 0x0000000000b88947 */ /* 0x002fea0003800000 */
[----:B------:R-:W4:Y:S01]  /*23b0*/  LDC.64 R4, c[0x0][0xf18] ;  /* 0x0003c600ff047b82 */ /* 0x000f220000000a00 */
[----:B------:R-:W-:-:S07]  /*23c0*/  ISETP.NE.AND P3, PT, R40, 0x1, PT ;  /* 0x000000012800780c */ /* 0x000fce0003f65270 */
[----:B------:R-:W3:Y:S08]  /*23d0*/  LDC.64 R6, c[0x0][0xf10] ;  /* 0x0003c400ff067b82 */ /* 0x000ef00000000a00 */
[----:B------:R-:W1:Y:S08]  /*23e0*/  LDC R16, c[0x0][0xf20] ;  /* 0x0003c800ff107b82 */ /* 0x000e700000000800 */
[----:B------:R-:W2:Y:S01]  /*23f0*/  LDC R17, c[0x0][0xf0c] ;  /* 0x0003c300ff117b82 */ /* 0x000ea20000000800 */
[----:B----4-:R-:W-:Y:S01]  /*2400*/  IMAD.HI.U32 R19, R0, R5, RZ ;  /* 0x0000000500137227 */ /* 0x010fe200078e00ff */
[----:B------:R-:W-:-:S03]  /*2410*/  ISETP.NE.AND P0, PT, R4, 0x1, PT ;  /* 0x000000010400780c */ /* 0x000fc60003f05270 */
[----:B------:R-:W-:-:S03]  /*2420*/  IMAD.HI.U32 R5, R9, R5, RZ ;  /* 0x0000000509057227 */ /* 0x000fc600078e00ff */
[----:B------:R-:W4:Y:S01]  /*2430*/  LDC.64 R2, c[0x0][0xf28] ;  /* 0x0003ca00ff027b82 */ /* 0x000f220000000a00 */
[----:B---3--:R-:W-:-:S04]  /*2440*/  IMAD.HI.U32 R20, R8, R6, RZ ;  /* 0x0000000608147227 */ /* 0x008fc800078e00ff */
[----:B------:R-:W-:Y:S01]  /*2450*/  IMAD.HI.U32 R21, R10, R6, RZ ;  /* 0x000000060a157227 */ /* 0x000fe200078e00ff */
[----:B------:R-:W-:Y:S02]  /*2460*/  SHF.R.U32.HI R20, RZ, R7, R20 ;  /* 0x00000007ff147219 */ /* 0x000fe40000011614 */
[-C--:B-1----:R-:W-:Y:S02]  /*2470*/  SHF.R.U32.HI R19, RZ, R16.reuse, R19 ;  /* 0x00000010ff137219 */ /* 0x082fe40000011613 */
[----:B------:R-:W-:Y:S02]  /*2480*/  SHF.R.U32.HI R5, RZ, R16, R5 ;  /* 0x00000010ff057219 */ /* 0x000fe40000011605 */
[----:B------:R-:W-:Y:S02]  /*2490*/  SEL R19, R0, R19, !P0 ;  /* 0x0000001300137207 */ /* 0x000fe40004000000 */
[----:B------:R-:W-:Y:S02]  /*24a0*/  SHF.R.U32.HI R21, RZ, R7, R21 ;  /* 0x00000007ff157219 */ /* 0x000fe40000011615 */
[----:B--2---:R-:W-:-:S02]  /*24b0*/  ISETP.NE.AND P1, PT, R17, 0x1, PT ;  /* 0x000000011100780c */ /* 0x004fc40003f25270 */
[----:B------:R-:W-:Y:S02]  /*24c0*/  SEL R5, R9, R5, !P0 ;  /* 0x0000000509057207 */ /* 0x000fe40004000000 */
[----:B------:R-:W-:Y:S02]  /*24d0*/  SEL R20, R8, R20, !P1 ;  /* 0x0000001408147207 */ /* 0x000fe40004800000 */
[----:B------:R-:W-:Y:S01]  /*24e0*/  SEL R21, R10, R21, !P1 ;  /* 0x000000150a157207 */ /* 0x000fe20004800000 */
[----:B----4-:R-:W-:-:S04]  /*24f0*/  IMAD.HI.U32 R18, R19, R2, RZ ;  /* 0x0000000213127227 */ /* 0x010fc800078e00ff */
[----:B------:R-:W-:Y:S01]  /*2500*/  IMAD.HI.U32 R6, R20, R2, RZ ;  /* 0x0000000214067227 */ /* 0x000fe200078e00ff */
[----:B------:R-:W-:-:S04]  /*2510*/  @P3 SHF.R.U32.HI R19, RZ, R3, R18 ;  /* 0x00000003ff133219 */ /* 0x000fc80000011612 */
[----:B------:R-:W-:Y:S01]  /*2520*/  @P3 SHF.R.U32.HI R20, RZ, R3, R6 ;  /* 0x00000003ff143219 */ /* 0x000fe20000011606 */
[----:B------:R-:W-:-:S04]  /*2530*/  IMAD R19, R40, R19, RZ ;  /* 0x0000001328137224 */ /* 0x000fc800078e02ff */
[----:B------:R-:W-:Y:S01]  /*2540*/  IMAD R6, R40, R20, RZ ;  /* 0x0000001428067224 */ /* 0x000fe200078e02ff */
[----:B------:R-:W-:-:S04]  /*2550*/  ISETP.GE.AND P0, PT, R5, R19, PT ;  /* 0x000000130500720c */ /* 0x000fc80003f06270 */
[----:B------:R-:W-:Y:S01]  /*2560*/  ISETP.GE.OR P0, PT, R21, R6, P0 ;  /* 0x000000061500720c */ /* 0x000fe20000706670 */
[----:B------:R-:W-:-:S05]  /*2570*/  IMAD.HI.U32 R6, R5, R2, RZ ;  /* 0x0000000205067227 */ /* 0x000fca00078e00ff */
[----:B------:R-:W-:-:S04]  /*2580*/  SHF.R.U32.HI R6, RZ, R3, R6 ;  /* 0x00000003ff067219 */ /* 0x000fc80000011606 */
[----:B------:R-:W-:-:S03]  /*2590*/  SEL R6, R5, R6, !P3 ;  /* 0x0000000605067207 */ /* 0x000fc60005800000 */
[----:B------:R-:W-:-:S04]  /*25a0*/  @!P0 IMAD.HI.U32 R7, R21, R2, RZ ;  /* 0x0000000215078227 */ /* 0x000fc800078e00ff */
[----:B------:R-:W-:Y:S01]  /*25b0*/  IMAD.MOV R2, RZ, RZ, -R6 ;  /* 0x000000ffff027224 */ /* 0x000fe200078e0a06 */
[----:B------:R-:W-:Y:S02]  /*25c0*/  @!P0 SHF.R.U32.HI R3, RZ, R3, R7 ;  /* 0x00000003ff038219 */ /* 0x000fe40000011607 */
[----:B------:R-:W-:Y:S01]  /*25d0*/  IADD3 R7, PT, PT, -R5, RZ, RZ ;  /* 0x000000ff05077210 */ /* 0x000fe20007ffe1ff */
[----:B------:R-:W-:Y:S01]  /*25e0*/  IMAD R2, R40, R2, R5 ;  /* 0x0000000228027224 */ /* 0x000fe200078e0205 */
[----:B------:R-:W-:-:S03]  /*25f0*/  @!P0 SEL R3, R21, R3, !P3 ;  /* 0x0000000315038207 */ /* 0x000fc60005800000 */
[----:B------:R-:W-:Y:S02]  /*2600*/  IMAD R7, R4, R7, R9 ;  /* 0x0000000704077224 */ /* 0x000fe400078e0209 */
[--C-:B------:R-:W-:Y:S02]  /*2610*/  @!P0 IMAD.IADD R6, R6, 0x1, -R3.reuse ;  /* 0x0000000106068824 */ /* 0x100fe400078e0a03 */
[----:B------:R-:W-:Y:S01]  /*2620*/  @!P0 IMAD R3, R2, R20, R3 ;  /* 0x0000001402038224 */ /* 0x000fe200078e0203 */
[----:B------:R-:W-:Y:S01]  /*2630*/  IADD3 R2, PT, PT, -R21, RZ, RZ ;  /* 0x000000ff15027210 */ /* 0x000fe20007ffe1ff */
[----:B------:R-:W-:Y:S02]  /*2640*/  @!P0 IMAD R5, R40, R6, R21 ;  /* 0x0000000628058224 */ /* 0x000fe400078e0215 */
[----:B------:R-:W-:Y:S02]  /*2650*/  @!P0 IMAD.MOV.U32 R21, RZ, RZ, R3 ;  /* 0x000000ffff158224 */ /* 0x000fe400078e0003 */
[----:B------:R-:W-:-:S02]  /*2660*/  IMAD R2, R17, R2, R10 ;  /* 0x0000000211027224 */ /* 0x000fc400078e020a */
[----:B------:R-:W-:Y:S02]  /*2670*/  IMAD R9, R5, R4, R7 ;  /* 0x0000000405097224 */ /* 0x000fe400078e0207 */
[----:B------:R-:W-:Y:S02]  /*2680*/  IMAD R10, R21, R17, R2 ;  /* 0x00000011150a7224 */ /* 0x000fe400078e0202 */
.L_x_44:
[----:B------:R-:W1:Y:S02]  /*2690*/  LDCU UR8, c[0x0][0xf30] ;  /* 0x0001e600ff0877ac */ /* 0x000e640008000800 */
[----:B-1----:R-:W-:-:S09]  /*26a0*/  UISETP.NE.AND UP0, UPT, UR8, 0x1, UPT ;  /* 0x000000010800788c */ /* 0x002fd2000bf05270 */
[----:B------:R-:W-:Y:S05]  /*26b0*/  BRA.U UP0, `(.L_x_45) ;  /* 0x0000000100407547 */ /* 0x000fea000b800000 */
[----:B------:R-:W1:Y:S08]  /*26c0*/  LDC.64 R4, c[0x0][0xf10] ;  /* 0x0003c400ff047b82 */ /* 0x000e700000000a00 */
[----:B------:R-:W2:Y:S08]  /*26d0*/  LDC.64 R2, c[0x0][0xf18] ;  /* 0x0003c600ff027b82 */ /* 0x000eb00000000a00 */
[----:B------:R-:W3:Y:S08]  /*26e0*/  LDC R6, c[0x0][0xf20] ;  /* 0x0003c800ff067b82 */ /* 0x000ef00000000800 */
[----:B------:R-:W4:Y:S01]  /*26f0*/  LDC R7, c[0x0][0xf0c] ;  /* 0x0003c300ff077b82 */ /* 0x000f220000000800 */
[----:B-1----:R-:W-:-:S05]  /*2700*/  IMAD.HI.U32 R4, R10, R4, RZ ;  /* 0x000000040a047227 */ /* 0x002fca00078e00ff */
[----:B------:R-:W-:Y:S01]  /*2710*/  SHF.R.U32.HI R4, RZ, R5, R4 ;  /* 0x00000005ff047219 */ /* 0x000fe20000011604 */
[----:B--2---:R-:W-:Y:S01]  /*2720*/  IMAD.HI.U32 R3, R9, R3, RZ ;  /* 0x0000000309037227 */ /* 0x004fe200078e00ff */
[----:B------:R-:W-:-:S04]  /*2730*/  ISETP.NE.AND P0, PT, R2, 0x1, PT ;  /* 0x000000010200780c */ /* 0x000fc80003f05270 */
[----:B---3--:R-:W-:-:S04]  /*2740*/  SHF.R.U32.HI R3, RZ, R6, R3 ;  /* 0x00000006ff037219 */ /* 0x008fc80000011603 */
[----:B------:R-:W-:Y:S02]  /*2750*/  SEL R3, R9, R3, !P0 ;  /* 0x0000000309037207 */ /* 0x000fe40004000000 */
[----:B----4-:R-:W-:-:S04]  /*2760*/  ISETP.NE.AND P1, PT, R7, 0x1, PT ;  /* 0x000000010700780c */ /* 0x010fc80003f25270 */
[----:B------:R-:W-:-:S05]  /*2770*/  SEL R4, R10, R4, !P1 ;  /* 0x000000040a047207 */ /* 0x000fca0004800000 */
[----:B------:R-:W-:Y:S02]  /*2780*/  IMAD.IADD R5, R3, 0x1, -R4 ;  /* 0x0000000103057824 */ /* 0x000fe400078e0a04 */
[----:B------:R-:W-:Y:S02]  /*2790*/  IMAD.IADD R3, R4, 0x1, -R3 ;  /* 0x0000000104037824 */ /* 0x000fe400078e0a03 */
[----:B------:R-:W-:Y:S02]  /*27a0*/  IMAD R10, R5, R7, R10 ;  /* 0x00000007050a7224 */ /* 0x000fe400078e020a */
[----:B------:R-:W-:-:S07]  /*27b0*/  IMAD R9, R3, R2, R9 ;  /* 0x0000000203097224 */ /* 0x000fce00078e0209 */
.L_x_45:
[----:B------:R-:W-:Y:S01]  /*27c0*/  VIADD R14, R14, 0x1 ;  /* 0x000000010e0e7836 */ /* 0x000fe20000000000 */
[----:B------:R-:W-:Y:S01]  /*27d0*/  PLOP3.LUT P1, PT, PT, PT, PT, 0x80, 0x8 ;  /* 0x000000000008781c */ /* 0x000fe20003f2f070 */
[----:B------:R-:W-:Y:S02]  /*27e0*/  IMAD.IADD R2, R10, 0x1, R87 ;  /* 0x000000010a027824 */ /* 0x000fe400078e0257 */
[----:B------:R-:W-:Y:S01]  /*27f0*/  IMAD.IADD R3, R9, 0x1, R86 ;  /* 0x0000000109037824 */ /* 0x000fe200078e0256 */
[----:B------:R-:W-:Y:S02]  /*2800*/  ISETP.NE.AND P0, PT, R14, 0x2, PT ;  /* 0x000000020e00780c */ /* 0x000fe40003f05270 */
[----:B------:R-:W-:Y:S02]  /*2810*/  R2UR UR20, R2 ;  /* 0x00000000021472ca */ /* 0x000fe400000e0000 */
[----:B------:R-:W-:Y:S02]  /*2820*/  SEL R2, RZ, 0x1, P0 ;  /* 0x00000001ff027807 */ /* 0x000fe40000000000 */
[----:B------:R-:W-:-:S02]  /*2830*/  R2UR UR12, R3 ;  /* 0x00000000030c72ca */ /* 0x000fc400000e0000 */
[----:B------:R-:W-:Y:S02]  /*2840*/  LOP3.LUT R13, R13, R2, RZ, 0x3c, !PT ;  /* 0x000000020d0d7212 */ /* 0x000fe400078e3cff */
[----:B------:R-:W-:Y:S01]  /*2850*/  SEL R14, R14, RZ, P0 ;  /* 0x000000ff0e0e7207 */ /* 0x000fe20000000000 */
[----:B------:R-:W-:Y:S10]  /*2860*/  @P2 BRA `(.L_x_46) ;  /* 0xffffffec00c02947 */ /* 0x000ff4000383ffff */
[----:B------:R-:W-:Y:S01]  /*2870*/  UIADD3 UR7, UPT, UPT, UR7, 0x28, URZ ;  /* 0x0000002807077890 */ /* 0x000fe2000fffe0ff */
[----:B------:R-:W-:-:S03]  /*2880*/  SHF.L.U32 R2, R15, 0x1f, RZ ;  /* 0x0000001f0f027819 */ /* 0x000fc600000006ff */
[----:B------:R-:W-:-:S09]  /*2890*/  ULEA UR4, UR22, UR7, 0x3 ;  /* 0x0000000716047291 */ /* 0x000fd2000f8e18ff */
[----:B------:R-:W1:Y:S02]  /*28a0*/  SYNCS.PHASECHK.TRANS64.TRYWAIT P0, [UR4], R2 ;  /* 0x00000002ff0075a7 */ /* 0x000e640008001104 */
[----:B-1----:R-:W-:Y:S05]  /*28b0*/  @!P0 BRA `(.L_x_47) ;  /* 0x0000006c00888947 */ /* 0x002fea0003800000 */
.L_x_146:
[----:B------:R-:W-:-:S04]  /*28c0*/  UIADD3 UR5, UPT, UPT, UR22, 0x1, URZ ;  /* 0x0000000116057890 */ /* 0x000fc8000fffe0ff */
[----:B------:R-:W-:-:S04]  /*28d0*/  UISETP.NE.AND UP0, UPT, UR5, 0x5, UPT ;  /* 0x000000050500788c */ /* 0x000fc8000bf05270 */
[----:B------:R-:W-:Y:S02]  /*28e0*/  USEL UR6, URZ, 0x1, UP0 ;  /* 0x00000001ff067887 */ /* 0x000fe40008000000 */
[----:B------:R-:W-:-:S04]  /*28f0*/  USEL UR5, UR5, URZ, UP0 ;  /* 0x000000ff05057287 */ /* 0x000fc80008000000 */
[----:B------:R-:W-:Y:S01]  /*2900*/  ULEA UR4, UR5, UR7, 0x3 ;  /* 0x0000000705047291 */ /* 0x000fe2000f8e18ff */
[----:B-1----:R-:W-:-:S04]  /*2910*/  LOP3.LUT R2, R15, UR6, RZ, 0x3c, !PT ;  /* 0x000000060f027c12 */ /* 0x002fc8000f8e3cff */
[----:B------:R-:W-:-:S04]  /*2920*/  SHF.L.U32 R3, R2, 0x1f, RZ ;  /* 0x0000001f02037819 */ /* 0x000fc800000006ff */
[----:B------:R-:W1:Y:S02]  /*2930*/  SYNCS.PHASECHK.TRANS64.TRYWAIT P0, [UR4], R3 ;  /* 0x00000003ff0075a7 */ /* 0x000e640008001104 */
[----:B-1----:R-:W-:Y:S05]  /*2940*/  @!P0 BRA `(.L_x_48) ;  /* 0x0000006c007c8947 */ /* 0x002fea0003800000 */
.L_x_148:
[----:B------:R-:W-:-:S04]  /*2950*/  UIADD3 UR5, UPT, UPT, UR5, 0x1, URZ ;  /* 0x0000000105057890 */ /* 0x000fc8000fffe0ff */
[----:B------:R-:W-:-:S04]  /*2960*/  UISETP.NE.AND UP0, UPT, UR5, 0x5, UPT ;  /* 0x000000050500788c */ /* 0x000fc8000bf05270 */
[----:B------:R-:W-:Y:S02]  /*2970*/  USEL UR6, URZ, 0x1, UP0 ;  /* 0x00000001ff067887 */ /* 0x000fe40008000000 */
[----:B------:R-:W-:-:S04]  /*2980*/  USEL UR5, UR5, URZ, UP0 ;  /* 0x000000ff05057287 */ /* 0x000fc80008000000 */
[----:B------:R-:W-:Y:S01]  /*2990*/  ULEA UR4, UR5, UR7, 0x3 ;  /* 0x0000000705047291 */ /* 0x000fe2000f8e18ff */
[----:B------:R-:W-:-:S04]  /*29a0*/  LOP3.LUT R2, R2, UR6, RZ, 0x3c, !PT ;  /* 0x0000000602027c12 */ /* 0x000fc8000f8e3cff */
[----:B-1----:R-:W-:-:S04]  /*29b0*/  SHF.L.U32 R3, R2, 0x1f, RZ ;  /* 0x0000001f02037819 */ /* 0x002fc800000006ff */
[----:B------:R-:W1:Y:S02]  /*29c0*/  SYNCS.PHASECHK.TRANS64.TRYWAIT P0, [UR4], R3 ;  /* 0x00000003ff0075a7 */ /* 0x000e640008001104 */
[----:B-1----:R-:W-:Y:S05]  /*29d0*/  @!P0 BRA `(.L_x_49) ;  /* 0x0000006c00708947 */ /* 0x002fea0003800000 */
.L_x_150:
        /* <DEDUP_REMOVED lines=9> */
.L_x_152:
[----:B------:R-:W-:-:S04]  /*2a70*/  UIADD3 UR5, UPT, UPT, UR5, 0x1, URZ ;  /* 0x0000000105057890 */ /* 0x000fc8000fffe0ff */
[----:B------:R-:W-:-:S04]  /*2a80*/  UISETP.NE.AND UP0, UPT, UR5, 0x5, UPT ;  /* 0x000000050500788c */ /* 0x000fc8000bf05270 */
[----:B------:R-:W-:Y:S02]  /*2a90*/  USEL UR4, URZ, 0x1, UP0 ;  /* 0x00000001ff047887 */ /* 0x000fe40008000000 */
[----:B------:R-:W-:-:S04]  /*2aa0*/  USEL UR5, UR5, URZ, UP0 ;  /* 0x000000ff05057287 */ /* 0x000fc80008000000 */
[----:B------:R-:W-:Y:S01]  /*2ab0*/  ULEA UR5, UR5, UR7, 0x3 ;  /* 0x0000000705057291 */ /* 0x000fe2000f8e18ff */
[----:B------:R-:W-:-:S04]  /*2ac0*/  LOP3.LUT R2, R2, UR4, RZ, 0x3c, !PT ;  /* 0x0000000402027c12 */ /* 0x000fc8000f8e3cff */
[----:B------:R-:W-:Y:S01]  /*2ad0*/  SHF.L.U32 R2, R2, 0x1f, RZ ;  /* 0x0000001f02027819 */ /* 0x000fe200000006ff */
[----:B-1--4-:R-:W-:-:S07]  /*2ae0*/  IMAD.U32 R0, RZ, RZ, UR5 ;  /* 0x00000005ff007e24 */ /* 0x012fce000f8e00ff */
.L_x_51:
[----:B-1----:R1:W2:Y:S02]  /*2af0*/  SYNCS.PHASECHK.TRANS64.TRYWAIT P0, [R0+URZ], R2 ;  /* 0x00000002000075a7 */ /* 0x0022a400080011ff */
[----:B--2---:R-:W-:Y:S05]  /*2b00*/  @!P0 NANOSLEEP.SYNCS 0x989680 ;  /* 0x009896800000895d */ /* 0x004fea0003900000 */
[----:B------:R-:W2:Y:S02]  /*2b10*/  @!P0 SYNCS.PHASECHK.TRANS64 P0, [R0+URZ], R2 ;  /* 0x00000002000085a7 */ /* 0x000ea400080010ff */
[----:B--2---:R-:W-:Y:S05]  /*2b20*/  @P0 EXIT ;  /* 0x000000000000094d */ /* 0x004fea0003800000 */
[----:B------:R-:W-:Y:S05]  /*2b30*/  BRA `(.L_x_51) ;  /* 0xfffffffc00ec7947 */ /* 0x000fea000383ffff */
.L_x_22:
[----:B------:R-:W-:-:S04]  /*2b40*/  UISETP.NE.AND UP0, UPT, UR37, URZ, UPT ;  /* 0x000000ff2500728c */ /* 0x000fc8000bf05270 */
[----:B------:R-:W-:-:S09]  /*2b50*/  UISETP.NE.OR UP0, UPT, UR13, 0x1, UP0 ;  /* 0x000000010d00788c */ /* 0x000fd20008705670 */
[----:B------:R-:W-:Y:S05]  /*2b60*/  BRA.U UP0, `(.L_x_52) ;  /* 0x0000000500487547 */ /* 0x000fea000b800000 */
[----:B------:R-:W-:Y:S01]  /*2b70*/  ISETP.GE.U32.AND P2, PT, R2, 0x2, PT ;  /* 0x000000020200780c */ /* 0x000fe20003f46070 */
[----:B------:R-:W-:Y:S01]  /*2b80*/  IMAD.MOV.U32 R12, RZ, RZ, 0x1 ;  /* 0x00000001ff0c7424 */ /* 0x000fe200078e00ff */
[----:B------:R-:W-:Y:S02]  /*2b90*/  CS2R R10, SRZ ;  /* 0x00000000000a7805 */ /* 0x000fe4000001ff00 */
[----:B------:R-:W-:Y:S01]  /*2ba0*/  CS2R R8, SRZ ;  /* 0x0000000000087805 */ /* 0x000fe2000001ff00 */
[----:B------:R-:W-:Y:S01]  /*2bb0*/  UMOV UR4, 0x400 ;  /* 0x0000040000047882 */ /* 0x000fe20000000000 */
[----:B------:R-:W-:Y:S01]  /*2bc0*/  UMOV UR6, URZ ;  /* 0x000000ff00067c82 */ /* 0x000fe20008000000 */
[----:B------:R-:W-:-:S12]  /*2bd0*/  ULEA UR37, UR37, UR4, 0x18 ;  /* 0x0000000425257291 */ /* 0x000fd8000f8ec0ff */
.L_x_56:
[----:B------:R-:W-:Y:S02]  /*2be0*/  LEA R0, R8, UR37, 0x3 ;  /* 0x0000002508007c11 */ /* 0x000fe4000f8e18ff */
[----:B------:R-:W-:-:S03]  /*2bf0*/  SHF.L.U32 R4, R9, 0x1f, RZ ;  /* 0x0000001f09047819 */ /* 0x000fc600000006ff */
[----:B------:R-:W-:Y:S01]  /*2c00*/  VIADD R5, R0, 0xf0 ;  /* 0x000000f000057836 */ /* 0x000fe20000000000 */
[----:B------:R-:W1:Y:S02]  /*2c10*/  SYNCS.PHASECHK.TRANS64.TRYWAIT P0, [R0+URZ+0xe0], R4 ;  /* 0x0000e004000075a7 */ /* 0x000e6400080011ff */
[----:B-1----:R-:W-:Y:S05]  /*2c20*/  @!P0 BRA `(.L_x_53) ;  /* 0x0000006c000c8947 */ /* 0x002fea0003800000 */
.L_x_153:
[----:B------:R-:W-:Y:S01]  /*2c30*/  ULEA UR5, UR6, UR37, 0x3 ;  /* 0x0000002506057291 */ /* 0x000fe2000f8e18ff */
[----:B-1----:R-:W-:Y:S01]  /*2c40*/  PRMT R0, RZ, 0x654, R5 ;  /* 0x00000654ff007816 */ /* 0x002fe20000000005 */
[----:B------:R-:W-:Y:S01]  /*2c50*/  @!P2 IMAD.MOV.U32 R4, RZ, RZ, 0x10 ;  /* 0x00000010ff04a424 */ /* 0x000fe200078e00ff */
[----:B------:R-:W-:Y:S01]  /*2c60*/  SHF.L.U32 R5, R12, 0x1f, RZ ;  /* 0x0000001f0c057819 */ /* 0x000fe200000006ff */
[----:B------:R-:W-:Y:S01]  /*2c70*/  UIADD3 UR4, UPT, UPT, UR5, 0xa0, URZ ;  /* 0x000000a005047890 */ /* 0x000fe2000fffe0ff */
[----:B------:R1:W-:Y:S05]  /*2c80*/  SYNCS.ARRIVE.TRANS64.RED.A1T0 RZ, [R0+URZ], RZ ;  /* 0x000000ff00ff79a7 */ /* 0x0003ea00081004ff */
[----:B------:R-:W-:Y:S01]  /*2c90*/  IMAD.U32 R6, RZ, RZ, UR4 ;  /* 0x00000004ff067e24 */ /* 0x000fe2000f8e00ff */
[----:B------:R-:W3:Y:S04]  /*2ca0*/  SYNCS.PHASECHK.TRANS64.TRYWAIT P0, [UR5+0xb0], R5 ;  /* 0x0000b005ff0075a7 */ /* 0x000ee80008001105 */
[----:B------:R-:W-:Y:S01]  /*2cb0*/  PRMT R6, R2, 0x654, R6 ;  /* 0x0000065402067816 */ /* 0x000fe20000000006 */
[----:B-1-3--:R-:W-:Y:S06]  /*2cc0*/  @!P0 BRA `(.L_x_54) ;  /* 0x0000006800f88947 */ /* 0x00afec0003800000 */
.L_x_155:
[----:B------:R-:W-:Y:S01]  /*2cd0*/  ULEA UR4, UR6, UR37, 0x4 ;  /* 0x0000002506047291 */ /* 0x000fe2000f8e20ff */
[----:B------:R-:W-:Y:S01]  /*2ce0*/  SEL R3, R6, R3, !P2 ;  /* 0x0000000306037207 */ /* 0x000fe20005000000 */
[----:B------:R-:W-:Y:S01]  /*2cf0*/  UIADD3 UR5, UPT, UPT, UR5, 0xa0, URZ ;  /* 0x000000a005057890 */ /* 0x000fe2000fffe0ff */
[----:B-1----:R-:W-:Y:S01]  /*2d00*/  LEA R0, R11, UR37, 0x3 ;  /* 0x000000250b007c11 */ /* 0x002fe2000f8e18ff */
[----:B------:R-:W-:Y:S01]  /*2d10*/  UIADD3 UR4, UPT, UPT, UR4, 0x110, URZ ;  /* 0x0000011004047890 */ /* 0x000fe2000fffe0ff */
[----:B------:R1:W-:Y:S01]  /*2d20*/  @!P2 SYNCS.ARRIVE.TRANS64.RED RZ, [R3+URZ], R4 ;  /* 0x0000000403ffa9a7 */ /* 0x0003e200080004ff */
[----:B------:R-:W-:Y:S01]  /*2d30*/  UIADD3 UR6, UPT, UPT, UR6, 0x1, URZ ;  /* 0x0000000106067890 */ /* 0x000fe2000fffe0ff */
[----:B------:R-:W-:-:S03]  /*2d40*/  VIADD R8, R8, 0x1 ;  /* 0x0000000108087836 */ /* 0x000fc60000000000 */
[----:B------:R-:W-:Y:S02]  /*2d50*/  UISETP.NE.AND UP0, UPT, UR6, 0x2, UPT ;  /* 0x000000020600788c */ /* 0x000fe4000bf05270 */
[----:B------:R-:W-:Y:S01]  /*2d60*/  ISETP.NE.AND P0, PT, R8, 0x2, PT ;  /* 0x000000020800780c */ /* 0x000fe20003f05270 */
[----:B------:R-:W-:Y:S06]  /*2d70*/  UGETNEXTWORKID.BROADCAST [UR4], [UR5] ;  /* 0x00000000040073ca */ /* 0x000fec0008000100 */
[----:B------:R-:W-:Y:S02]  /*2d80*/  USEL UR4, URZ, 0x1, UP0 ;  /* 0x00000001ff047887 */ /* 0x000fe40008000000 */
[----:B------:R-:W-:-:S04]  /*2d90*/  USEL UR6, UR6, URZ, UP0 ;  /* 0x000000ff06067287 */ /* 0x000fc80008000000 */
[----:B------:R-:W-:Y:S02]  /*2da0*/  LOP3.LUT R12, R12, UR4, RZ, 0x3c, !PT ;  /* 0x000000040c0c7c12 */ /* 0x000fe4000f8e3cff */
[----:B-1----:R-:W-:-:S04]  /*2db0*/  SHF.L.U32 R4, R10, 0x1f, RZ ;  /* 0x0000001f0a047819 */ /* 0x002fc800000006ff */
[----:B------:R-:W1:Y:S02]  /*2dc0*/  SYNCS.PHASECHK.TRANS64.TRYWAIT P1, [R0+URZ+0xa0], R4 ;  /* 0x0000a004000075a7 */ /* 0x000e6400080211ff */
[----:B-1----:R-:W-:Y:S05]  /*2dd0*/  @!P1 BRA `(.L_x_55) ;  /* 0x0000006800cc9947 */ /* 0x002fea0003800000 */
.L_x_156:
[C---:B-1----:R-:W-:Y:S01]  /*2de0*/  LEA R4, R11.reuse, UR37, 0x4 ;  /* 0x000000250b047c11 */ /* 0x042fe2000f8e20ff */
[----:B------:R-:W-:Y:S01]  /*2df0*/  VIADD R0, R0, 0xb0 ;  /* 0x000000b000007836 */ /* 0x000fe20000000000 */
[----:B------:R-:W-:Y:S01]  /*2e00*/  SEL R8, R8, RZ, P0 ;  /* 0x000000ff08087207 */ /* 0x000fe20000000000 */
[----:B------:R-:W-:-:S03]  /*2e10*/  VIADD R11, R11, 0x1 ;  /* 0x000000010b0b7836 */ /* 0x000fc60000000000 */
[----:B------:R-:W1:Y:S01]  /*2e20*/  LDS.128 R4, [R4+0x110] ;  /* 0x0001100004047984 */ /* 0x000e620000000c00 */
[----:B------:R-:W-:Y:S02]  /*2e30*/  PRMT R0, RZ, 0x654, R0 ;  /* 0x00000654ff007816 */ /* 0x000fe40000000000 */
[C---:B------:R-:W-:Y:S01]  /*2e40*/  ISETP.NE.AND P1, PT, R11.reuse, 0x2, PT ;  /* 0x000000020b00780c */ /* 0x040fe20003f25270 */
[----:B------:R-:W-:Y:S01]  /*2e50*/  @!PT LDS RZ, [RZ] ;  /* 0x00000000fffff984 */ /* 0x000fe20000000800 */
[----:B------:R-:W-:Y:S01]  /*2e60*/  @!PT LDS RZ, [RZ] ;  /* 0x00000000fffff984 */ /* 0x000fe20000000800 */
[----:B------:R-:W-:Y:S01]  /*2e70*/  @!PT LDS RZ, [RZ] ;  /* 0x00000000fffff984 */ /* 0x000fe20000000800 */
[----:B------:R-:W-:Y:S01]  /*2e80*/  @!PT LDS RZ, [RZ] ;  /* 0x00000000fffff984 */ /* 0x000fe20000000800 */
[----:B------:R3:W-:Y:S06]  /*2e90*/  MEMBAR.ALL.CTA ;  /* 0x0000000000007992 */ /* 0x0007ec0000008000 */
[----:B---3--:R-:W3:Y:S01]  /*2ea0*/  FENCE.VIEW.ASYNC.S ;  /* 0x00000000000073c6 */ /* 0x008ee20000000000 */
[----:B------:R-:W-:Y:S01]  /*2eb0*/  SEL R11, R11, RZ, P1 ;  /* 0x000000ff0b0b7207 */ /* 0x000fe20000800000 */
[----:B---3--:R3:W-:Y:S01]  /*2ec0*/  SYNCS.ARRIVE.TRANS64.RED.A1T0 RZ, [R0+URZ], RZ ;  /* 0x000000ff00ff79a7 */ /* 0x0087e200081004ff */
[----:B-1----:R-:W-:-:S02]  /*2ed0*/  LOP3.LUT P3, RZ, R6, 0x1, RZ, 0xc0, !PT ;  /* 0x0000000106ff7812 */ /* 0x002fc4000786c0ff */
[----:B------:R-:W-:-:S04]  /*2ee0*/  SEL R4, RZ, 0x1, P1 ;  /* 0x00000001ff047807 */ /* 0x000fc80000800000 */
[----:B------:R-:W-:Y:S02]  /*2ef0*/  LOP3.LUT R10, R10, R4, RZ, 0x3c, !PT ;  /* 0x000000040a0a7212 */ /* 0x000fe400078e3cff */
[----:B---3--:R-:W-:-:S04]  /*2f00*/  SEL R0, RZ, 0x1, P0 ;  /* 0x00000001ff007807 */ /* 0x008fc80000000000 */
[----:B------:R-:W-:Y:S01]  /*2f10*/  LOP3.LUT R9, R9, R0, RZ, 0x3c, !PT ;  /* 0x0000000009097212 */ /* 0x000fe200078e3cff */
[----:B------:R-:W-:Y:S06]  /*2f20*/  @P3 BRA `(.L_x_56) ;  /* 0xfffffffc002c3947 */ /* 0x000fec000383ffff */
[----:B------:R-:W-:Y:S01]  /*2f30*/  ULEA UR5, UR6, UR37, 0x3 ;  /* 0x0000002506057291 */ /* 0x000fe2000f8e18ff */
[----:B------:R-:W-:-:S08]  /*2f40*/  SHF.L.U32 R2, R12, 0x1f, RZ ;  /* 0x0000001f0c027819 */ /* 0x000fd000000006ff */
[----:B------:R-:W1:Y:S02]  /*2f50*/  SYNCS.PHASECHK.TRANS64 P0, [UR5+0xb0], R2 ;  /* 0x0000b002ff0075a7 */ /* 0x000e640008001005 */
[----:B-1----:R-:W-:Y:S05]  /*2f60*/  @P0 BRA `(.L_x_57) ;  /* 0x0000000000080947 */ /* 0x002fea0003800000 */
[----:B------:R-:W1:Y:S02]  /*2f70*/  SYNCS.PHASECHK.TRANS64.TRYWAIT P0, [UR5+0xb0], R2 ;  /* 0x0000b002ff0075a7 */ /* 0x000e640008001105 */
[----:B-1----:R-:W-:Y:S05]  /*2f80*/  @!P0 BRA `(.L_x_58) ;  /* 0x0000006800748947 */ /* 0x002fea0003800000 */
.L_x_57:
[----:B------:R-:W-:-:S04]  /*2f90*/  UIADD3 UR4, UPT, UPT, UR6, 0x1, URZ ;  /* 0x0000000106047890 */ /* 0x000fc8000fffe0ff */
[----:B------:R-:W-:-:S04]  /*2fa0*/  UISETP.NE.AND UP0, UPT, UR4, 0x2, UPT ;  /* 0x000000020400788c */ /* 0x000fc8000bf05270 */
[----:B------:R-:W-:Y:S02]  /*2fb0*/  USEL UR7, URZ, 0x1, UP0 ;  /* 0x00000001ff077887 */ /* 0x000fe40008000000 */
[----:B------:R-:W-:-:S04]  /*2fc0*/  USEL UR4, UR4, URZ, UP0 ;  /* 0x000000ff04047287 */ /* 0x000fc80008000000 */
[----:B------:R-:W-:Y:S01]  /*2fd0*/  ULEA UR4, UR4, UR37, 0x3 ;  /* 0x0000002504047291 */ /* 0x000fe2000f8e18ff */
[----:B-1----:R-:W-:-:S04]  /*2fe0*/  LOP3.LUT R2, R12, UR7, RZ, 0x3c, !PT ;  /* 0x000000070c027c12 */ /* 0x002fc8000f8e3cff */
[----:B------:R-:W-:-:S04]  /*2ff0*/  SHF.L.U32 R0, R2, 0x1f, RZ ;  /* 0x0000001f02007819 */ /* 0x000fc800000006ff */
[----:B------:R-:W1:Y:S02]  /*3000*/  SYNCS.PHASECHK.TRANS64 P0, [UR4+0xb0], R0 ;  /* 0x0000b000ff0075a7 */ /* 0x000e640008001004 */
[----:B-1----:R-:W-:Y:S05]  /*3010*/  @P0 EXIT ;  /* 0x000000000000094d */ /* 0x002fea0003800000 */
[----:B------:R-:W-:Y:S02]  /*3020*/  SHF.L.U32 R2, R2, 0x1f, RZ ;  /* 0x0000001f02027819 */ /* 0x000fe400000006ff */
[----:B------:R-:W-:-:S07]  /*3030*/  MOV R0, UR4 ;  /* 0x0000000400007c02 */ /* 0x000fce0008000f00 */
.L_x_59:
[----:B-1----:R1:W3:Y:S02]  /*3040*/  SYNCS.PHASECHK.TRANS64.TRYWAIT P0, [R0+URZ+0xb0], R2 ;  /* 0x0000b002000075a7 */ /* 0x0022e400080011ff */
[----:B---3--:R-:W-:Y:S05]  /*3050*/  @!P0 NANOSLEEP.SYNCS 0x989680 ;  /* 0x009896800000895d */ /* 0x008fea0003900000 */
[----:B------:R-:W3:Y:S02]  /*3060*/  @!P0 SYNCS.PHASECHK.TRANS64 P0, [R0+URZ+0xb0], R2 ;  /* 0x0000b002000085a7 */ /* 0x000ee400080010ff */
[----:B---3--:R-:W-:Y:S05]  /*3070*/  @P0 EXIT ;  /* 0x000000000000094d */ /* 0x008fea0003800000 */
[----:B------:R-:W-:Y:S05]  /*3080*/  BRA `(.L_x_59) ;  /* 0xfffffffc00ec7947 */ /* 0x000fea000383ffff */
.L_x_52:
[----:B------:R-:W-:Y:S05]  /*3090*/  BRA.U UP4, `(.L_x_60) ;  /* 0x0000001104787547 */ /* 0x000fea000b800000 */
[----:B------:R-:W-:Y:S01]  /*30a0*/  UMOV UR4, 0x40 ;  /* 0x0000004000047882 */ /* 0x000fe20000000000 */
[----:B------:R-:W-:Y:S01]  /*30b0*/  NOP ;  /* 0x0000000000007918 */ /* 0x000fe20000000000 */
[----:B------:R-:W-:Y:S01]  /*30c0*/  ULEA UR4, UR37, UR4, 0x18 ;  /* 0x0000000425047291 */ /* 0x000fe2000f8ec0ff */
[----:B------:R-:W-:Y:S02]  /*30d0*/  UMOV UR5, 0x400 ;  /* 0x0000040000057882 */ /* 0x000fe40000000000 */
[----:B------:R-:W-:-:S06]  /*30e0*/  ULEA UR37, UR37, UR5, 0x18 ;  /* 0x0000000525257291 */ /* 0x000fcc000f8ec0ff */
[----:B------:R-:W1:Y:S02]  /*30f0*/  LDS.U8 R2, [UR4+0x1c] ;  /* 0x00001c04ff027984 */ /* 0x000e640008000000 */
[----:B-1----:R-:W-:-:S13]  /*3100*/  ISETP.NE.AND P0, PT, R2, RZ, PT ;  /* 0x000000ff0200720c */ /* 0x002fda0003f05270 */
[----:B------:R-:W-:Y:S05]  /*3110*/  @P0 BRA `(.L_x_61) ;  /* 0x0000000000580947 */ /* 0x000fea0003800000 */
[----:B------:R-:W-:-:S13]  /*3120*/  ELECT P0, URZ, PT ;  /* 0x0000000000ff782f */ /* 0x000fda0003800000 */
[----:B------:R-:W-:Y:S05]  /*3130*/  @!P0 BRA `(.L_x_62) ;  /* 0x0000000000608947 */ /* 0x000fea0003800000 */
[----:B------:R-:W-:Y:S01]  /*3140*/  UMOV UR5, 0x10 ;  /* 0x0000001000057882 */ /* 0x000fe20000000000 */
[----:B------:R-:W-:Y:S01]  /*3150*/  HFMA2 R2, -RZ, RZ, 0, 5.9604644775390625e-08 ;  /* 0x00000001ff027431 */ /* 0x000fe200000001ff */
[----:B------:R-:W-:-:S03]  /*3160*/  MOV R3, 0xffff ;  /* 0x0000ffff00037802 */ /* 0x000fc60000000f00 */
[----:B------:R-:W-:Y:S04]  /*3170*/  DEPBAR.LE SB1, 0x36 ;  /* 0x00009d800000791a */ /* 0x000fe80000000000 */
[----:B------:R-:W1:Y:S02]  /*3180*/  UTCATOMSWS.FIND_AND_SET.ALIGN UP0, UR5, UR5 ;  /* 0x00000005000575e3 */ /* 0x000e640008000800 */
[----:B-1----:R-:W-:Y:S01]  /*3190*/  MOV R4, UR5 ;  /* 0x0000000500047c02 */ /* 0x002fe20008000f00 */
[----:B------:R-:W-:Y:S06]  /*31a0*/  BRA.U UP0, `(.L_x_63) ;  /* 0x0000000100187547 */ /* 0x000fec000b800000 */
.L_x_64:
[----:B------:R-:W-:Y:S05]  /*31b0*/  NANOSLEEP 0x64 ;  /* 0x000000640000795d */ /* 0x000fea0003800000 */
[----:B------:R-:W-:-:S05]  /*31c0*/  UMOV UR5, 0x10 ;  /* 0x0000001000057882 */ /* 0x000fca0000000000 */
[----:B------:R-:W-:Y:S04]  /*31d0*/  DEPBAR.LE SB1, 0x36 ;  /* 0x00009d800000791a */ /* 0x000fe80000000000 */
[----:B------:R-:W1:Y:S02]  /*31e0*/  UTCATOMSWS.FIND_AND_SET.ALIGN UP0, UR5, UR5 ;  /* 0x00000005000575e3 */ /* 0x000e640008000800 */
[----:B-1----:R-:W-:Y:S01]  /*31f0*/  MOV R4, UR5 ;  /* 0x0000000500047c02 */ /* 0x002fe20008000f00 */
[----:B------:R-:W-:Y:S05]  /*3200*/  BRA.U !UP0, `(.L_x_64) ;  /* 0xfffffffd08e87547 */ /* 0x000fea000b83ffff */
.L_x_63:
[-C--:B------:R-:W-:Y:S02]  /*3210*/  SHF.L.U32 R3, R3, R4.reuse, RZ ;  /* 0x0000000403037219 */ /* 0x080fe400000006ff */
[----:B------:R-:W-:Y:S01]  /*3220*/  SHF.L.U32 R2, R2, R4, RZ ;  /* 0x0000000402027219 */ /* 0x000fe200000006ff */
[----:B------:R-:W-:Y:S02]  /*3230*/  IMAD.SHL.U32 R4, R4, 0x20, RZ ;  /* 0x0000002004047824 */ /* 0x000fe400078e00ff */
[----:B------:R1:W-:Y:S04]  /*3240*/  ATOMS.OR RZ, [UR4+0x14], R3 ;  /* 0x00001403ffff798c */ /* 0x0003e8000b000004 */
[----:B------:R1:W-:Y:S04]  /*3250*/  ATOMS.OR RZ, [UR4+0x18], R2 ;  /* 0x00001802ffff798c */ /* 0x0003e8000b000004 */
[----:B------:R1:W-:Y:S01]  /*3260*/  STS [UR37+0x130], R4 ;  /* 0x00013004ff007988 */ /* 0x0003e20008000825 */
[----:B------:R-:W-:Y:S05]  /*3270*/  BRA `(.L_x_62) ;  /* 0x0000000000107947 */ /* 0x000fea0003800000 */
.L_x_61:
[----:B------:R-:W-:-:S05]  /*3280*/  MOV R2, 0xffffffff ;  /* 0xffffffff00027802 */ /* 0x000fca0000000f00 */
[----:B------:R1:W-:Y:S02]  /*3290*/  STS [UR37+0x130], R2 ;  /* 0x00013002ff007988 */ /* 0x0003e40008000825 */
[----:B-1----:R-:W-:Y:S02]  /*32a0*/  MOV R2, 0x32c0 ;  /* 0x000032c000027802 */ /* 0x002fe40000000f00 */
[----:B--2--5:R-:W-:Y:S05]  /*32b0*/  CALL.REL.NOINC `($__internal_1_$__cuda_sm10x_tcgen05_guardrail_trap_phase_invalid_during_alloc) ;  /* 0x0000006c00907944 */ /* 0x024fea0003c00000 */
.L_x_62:
[----:B------:R-:W-:Y:S05]  /*32c0*/  WARPSYNC.ALL ;  /* 0x0000000000007948 */ /* 0x000fea0003800000 */
[----:B------:R-:W3:Y:S01]  /*32d0*/  S2UR UR13, SR_CgaCtaId ;  /* 0x00000000000d79c3 */ /* 0x000ee20000008800 */
[----:B------:R-:W-:Y:S01]  /*32e0*/  UMOV UR4, 0x400 ;  /* 0x0000040000047882 */ /* 0x000fe20000000000 */
[----:B------:R-:W-:-:S06]  /*32f0*/  NOP ;  /* 0x0000000000007918 */ /* 0x000fcc0000000000 */
[----:B------:R-:W-:Y:S06]  /*3300*/  BAR.ARV 0x6, 0xa0 ;  /* 0x0182800000007b1d */ /* 0x000fec0000002000 */
[----:B------:R-:W4:Y:S01]  /*3310*/  LDCU UR14, c[0x0][0x38c] ;  /* 0x00007180ff0e77ac */ /* 0x000f220008000800 */
[----:B------:R-:W-:Y:S01]  /*3320*/  LOP3.LUT R0, R0, 0xffff, RZ, 0xc0, !PT ;  /* 0x0000ffff00007812 */ /* 0x000fe200078ec0ff */
[----:B------:R-:W-:Y:S01]  /*3330*/  IMAD.MOV.U32 R11, RZ, RZ, 0x1 ;  /* 0x00000001ff0b7424 */ /* 0x000fe200078e00ff */
[----:B------:R-:W-:Y:S01]  /*3340*/  CS2R R8, SRZ ;  /* 0x0000000000087805 */ /* 0x000fe2000001ff00 */
[----:B------:R-:W-:Y:S01]  /*3350*/  IMAD.MOV.U32 R10, RZ, RZ, RZ ;  /* 0x000000ffff0a7224 */ /* 0x000fe200078e00ff */
[----:B------:R-:W-:Y:S01]  /*3360*/  R2UR UR16, R0 ;  /* 0x00000000001072ca */ /* 0x000fe200000e0000 */
[----:B------:R-:W-:Y:S01]  /*3370*/  UMOV UR26, URZ ;  /* 0x000000ff001a7c82 */ /* 0x000fe20008000000 */
[----:B------:R-:W-:Y:S01]  /*3380*/  UMOV UR25, URZ ;  /* 0x000000ff00197c82 */ /* 0x000fe20008000000 */
[----:B---3--:R-:W-:Y:S01]  /*3390*/  ULEA UR13, UR13, UR4, 0x18 ;  /* 0x000000040d0d7291 */ /* 0x008fe2000f8ec0ff */
[----:B------:R-:W3:Y:S03]  /*33a0*/  LDCU UR4, c[0x0][0x38c] ;  /* 0x00007180ff0477ac */ /* 0x000ee60008000800 */
[----:B------:R-:W-:-:S02]  /*33b0*/  UIADD3 UR18, UPT, UPT, UR13, 0x8400, URZ ;  /* 0x000084000d127890 */ /* 0x000fc4000fffe0ff */
[----:B------:R-:W-:-:S03]  /*33c0*/  UIADD3 UR19, UPT, UPT, UR13, 0x1c400, URZ ;  /* 0x0001c4000d137890 */ /* 0x000fc6000fffe0ff */
[----:B-1----:R-:W1:Y:S01]  /*33d0*/  LDS R2, [UR13+0x130] ;  /* 0x0001300dff027984 */ /* 0x002e620008000800 */
[----:B------:R-:W-:Y:S02]  /*33e0*/  UIADD3 UR20, UPT, UPT, UR13, 0x30400, URZ ;  /* 0x000304000d147890 */ /* 0x000fe4000fffe0ff */
[----:B------:R-:W-:Y:S02]  /*33f0*/  UIADD3 UR21, UPT, UPT, UR13, 0x32c00, URZ ;  /* 0x00032c000d157890 */ /* 0x000fe4000fffe0ff */
[----:B------:R-:W-:Y:S02]  /*3400*/  USHF.R.U32.HI UR18, URZ, 0x4, UR18 ;  /* 0x00000004ff127899 */ /* 0x000fe40008011612 */
[----:B------:R-:W-:Y:S02]  /*3410*/  USHF.R.U32.HI UR19, URZ, 0x4, UR19 ;  /* 0x00000004ff137899 */ /* 0x000fe40008011613 */
[----:B------:R-:W-:Y:S02]  /*3420*/  USHF.R.U32.HI UR20, URZ, 0x4, UR20 ;  /* 0x00000004ff147899 */ /* 0x000fe40008011614 */
[----:B---3--:R-:W-:-:S02]  /*3430*/  UIADD3 UR4, UPT, UPT, UR4, 0xff, URZ ;  /* 0x000000ff04047890 */ /* 0x008fc4000fffe0ff */
[----:B------:R-:W-:Y:S02]  /*3440*/  USHF.R.U32.HI UR21, URZ, 0x4, UR21 ;  /* 0x00000004ff157899 */ /* 0x000fe40008011615 */
[----:B------:R-:W-:Y:S02]  /*3450*/  USHF.R.S32.HI UR12, URZ, 0x1f, UR4 ;  /* 0x0000001fff0c7899 */ /* 0x000fe40008011404 */
[----:B------:R-:W-:Y:S02]  /*3460*/  ULOP3.LUT UR18, UR18, 0x3fff, URZ, 0xc0, !UPT ;  /* 0x00003fff12127892 */ /* 0x000fe4000f8ec0ff */
[----:B------:R-:W-:Y:S02]  /*3470*/  ULEA.HI UR12, UR12, UR4, URZ, 0x8 ;  /* 0x000000040c0c7291 */ /* 0x000fe4000f8f40ff */
[----:B------:R-:W-:Y:S02]  /*3480*/  ULOP3.LUT UR19, UR19, 0x3fff, URZ, 0xc0, !UPT ;  /* 0x00003fff13137892 */ /* 0x000fe4000f8ec0ff */
[----:B------:R-:W-:-:S02]  /*3490*/  USHF.R.S32.HI UR12, URZ, 0x8, UR12 ;  /* 0x00000008ff0c7899 */ /* 0x000fc4000801140c */
[----:B------:R-:W-:Y:S02]  /*34a0*/  ULOP3.LUT UR20, UR20, 0x3fff, URZ, 0xc0, !UPT ;  /* 0x00003fff14147892 */ /* 0x000fe4000f8ec0ff */
[----:B------:R-:W-:Y:S02]  /*34b0*/  UISETP.LT.AND UP0, UPT, UR12, 0x1, UPT ;  /* 0x000000010c00788c */ /* 0x000fe4000bf01270 */
[----:B------:R-:W-:Y:S02]  /*34c0*/  ULOP3.LUT UR21, UR21, 0x3fff, URZ, 0xc0, !UPT ;  /* 0x00003fff15157892 */ /* 0x000fe4000f8ec0ff */
[----:B------:R-:W-:Y:S02]  /*34d0*/  USEL UR17, UR12, 0x1, !UP0 ;  /* 0x000000010c117887 */ /* 0x000fe4000c000000 */
[----:B------:R-:W-:Y:S02]  /*34e0*/  ULOP3.LUT UR18, UR18, 0x10000, URZ, 0xfc, !UPT ;  /* 0x0001000012127892 */ /* 0x000fe4000f8efcff */
[----:B------:R-:W-:-:S02]  /*34f0*/  ULOP3.LUT UR19, UR19, 0x10000, URZ, 0xfc, !UPT ;  /* 0x0001000013137892 */ /* 0x000fc4000f8efcff */
[----:B------:R-:W-:Y:S02]  /*3500*/  ULOP3.LUT UR20, UR20, 0x10000, URZ, 0xfc, !UPT ;  /* 0x0001000014147892 */ /* 0x000fe4000f8efcff */
[----:B------:R-:W-:Y:S01]  /*3510*/  ULOP3.LUT UR21, UR21, 0x10000, URZ, 0xfc, !UPT ;  /* 0x0001000015157892 */ /* 0x000fe2000f8efcff */
[----:B-1----:R-:W-:Y:S01]  /*3520*/  R2UR UR27, R2 ;  /* 0x00000000021b72ca */ /* 0x002fe200000e0000 */
[----:B------:R-:W-:Y:S02]  /*3530*/  UIADD3 UR17, UPT, UPT, -UR17, URZ, URZ ;  /* 0x000000ff11117290 */ /* 0x000fe4000fffe1ff */
[----:B----4-:R-:W-:-:S10]  /*3540*/  UISETP.GE.AND UP3, UPT, UR14, 0x1, UPT ;  /* 0x000000010e00788c */ /* 0x010fd4000bf66270 */
[----:B------:R-:W-:Y:S02]  /*3550*/  UIADD3 UR11, UPT, UPT, UR27, 0x110, URZ ;  /* 0x000001101b0b7890 */ /* 0x000fe4000fffe0ff */
[----:B------:R-:W-:Y:S02]  /*3560*/  UIADD3 UR9, UPT, UPT, UR27, 0x114, URZ ;  /* 0x000001141b097890 */ /* 0x000fe4000fffe0ff */
[----:B------:R-:W-:Y:S02]  /*3570*/  UIADD3 UR7, UPT, UPT, UR27, 0x118, URZ ;  /* 0x000001181b077890 */ /* 0x000fe4000fffe0ff */
[----:B------:R-:W-:Y:S02]  /*3580*/  UIADD3 UR5, UPT, UPT, UR27, 0x11c, URZ ;  /* 0x0000011c1b057890 */ /* 0x000fe4000fffe0ff */
[----:B------:R-:W-:Y:S02]  /*3590*/  UIADD3 UR10, UPT, UPT, UR27, 0x100, URZ ;  /* 0x000001001b0a7890 */ /* 0x000fe4000fffe0ff */
[----:B------:R-:W-:-:S02]  /*35a0*/  UIADD3 UR8, UPT, UPT, UR27, 0x104, URZ ;  /* 0x000001041b087890 */ /* 0x000fc4000fffe0ff */
[----:B------:R-:W-:Y:S02]  /*35b0*/  UIADD3 UR6, UPT, UPT, UR27, 0x108, URZ ;  /* 0x000001081b067890 */ /* 0x000fe4000fffe0ff */
[----:B------:R-:W-:Y:S02]  /*35c0*/  UIADD3 UR4, UPT, UPT, UR27, 0x10c, URZ ;  /* 0x0000010c1b047890 */ /* 0x000fe4000fffe0ff */
[----:B------:R-:W-:Y:S02]  /*35d0*/  USHF.R.U32.HI UR46, URZ, 0x1a, UR11 ;  /* 0x0000001aff2e7899 */ /* 0x000fe4000801160b */
[----:B------:R-:W-:Y:S02]  /*35e0*/  USHF.R.U32.HI UR40, URZ, 0x1a, UR9 ;  /* 0x0000001aff287899 */ /* 0x000fe40008011609 */
[----:B------:R-:W-:Y:S02]  /*35f0*/  USHF.R.U32.HI UR34, URZ, 0x1a, UR7 ;  /* 0x0000001aff227899 */ /* 0x000fe40008011607 */
[----:B------:R-:W-:-:S02]  /*3600*/  USHF.R.U32.HI UR28, URZ, 0x1a, UR5 ;  /* 0x0000001aff1c7899 */ /* 0x000fc40008011605 */
[----:B------:R-:W-:Y:S02]  /*3610*/  USHF.R.U32.HI UR47, URZ, 0x11, UR10 ;  /* 0x00000011ff2f7899 */ /* 0x000fe4000801160a */
[----:B------:R-:W-:Y:S02]  /*3620*/  USHF.R.U32.HI UR41, URZ, 0x11, UR8 ;  /* 0x00000011ff297899 */ /* 0x000fe40008011608 */
[----:B------:R-:W-:Y:S02]  /*3630*/  USHF.R.U32.HI UR35, URZ, 0x11, UR6 ;  /* 0x00000011ff237899 */ /* 0x000fe40008011606 */
[----:B------:R-:W-:Y:S02]  /*3640*/  USHF.R.U32.HI UR29, URZ, 0x11, UR4 ;  /* 0x00000011ff1d7899 */ /* 0x000fe40008011604 */
[----:B------:R-:W-:Y:S02]  /*3650*/  ULOP3.LUT UR46, UR46, 0x30, URZ, 0xc0, !UPT ;  /* 0x000000302e2e7892 */ /* 0x000fe4000f8ec0ff */
[----:B------:R-:W-:-:S02]  /*3660*/  ULOP3.LUT UR40, UR40, 0x30, URZ, 0xc0, !UPT ;  /* 0x0000003028287892 */ /* 0x000fc4000f8ec0ff */
[----:B------:R-:W-:Y:S02]  /*3670*/  ULOP3.LUT UR34, UR34, 0x30, URZ, 0xc0, !UPT ;  /* 0x0000003022227892 */ /* 0x000fe4000f8ec0ff */
[----:B------:R-:W-:Y:S02]  /*3680*/  ULOP3.LUT UR28, UR28, 0x30, URZ, 0xc0, !UPT ;  /* 0x000000301c1c7892 */ /* 0x000fe4000f8ec0ff */
[----:B------:R-:W-:Y:S02]  /*3690*/  ULOP3.LUT UR47, UR47, 0x6000, URZ, 0xc0, !UPT ;  /* 0x000060002f2f7892 */ /* 0x000fe4000f8ec0ff */
[----:B------:R-:W-:Y:S02]  /*36a0*/  ULOP3.LUT UR41, UR41, 0x6000, URZ, 0xc0, !UPT ;  /* 0x0000600029297892 */ /* 0x000fe4000f8ec0ff */
        /* <DEDUP_REMOVED lines=10> */
[----:B------:R-:W-:Y:S02]  /*3750*/  UPRMT UR47, UR46, 0x5410, UR47 ;  /* 0x000054102e2f7896 */ /* 0x000fe4000800002f */
[----:B------:R-:W-:Y:S02]  /*3760*/  UPRMT UR41, UR40, 0x5410, UR41 ;  /* 0x0000541028297896 */ /* 0x000fe40008000029 */
[----:B------:R-:W-:Y:S02]  /*3770*/  UPRMT UR35, UR34, 0x5410, UR35 ;  /* 0x0000541022237896 */ /* 0x000fe40008000023 */
[----:B------:R-:W-:Y:S01]  /*3780*/  UPRMT UR29, UR28, 0x5410, UR29 ;  /* 0x000054101c1d7896 */ /* 0x000fe2000800001d */
[----:B------:R-:W-:Y:S01]  /*3790*/  UMOV UR46, URZ ;  /* 0x000000ff002e7c82 */ /* 0x000fe20008000000 */
[----:B------:R-:W-:Y:S01]  /*37a0*/  UMOV UR40, URZ ;  /* 0x000000ff00287c82 */ /* 0x000fe20008000000 */
[----:B------:R-:W-:Y:S01]  /*37b0*/  UMOV UR34, URZ ;  /* 0x000000ff00227c82 */ /* 0x000fe20008000000 */
[----:B------:R-:W-:-:S08]  /*37c0*/  UMOV UR28, URZ ;  /* 0x000000ff001c7c82 */ /* 0x000fd00008000000 */
.L_x_71:
[----:B------:R-:W-:Y:S02]  /*37d0*/  LEA R0, R10, UR13, 0x3 ;  /* 0x0000000d0a007c11 */ /* 0x000fe4000f8e18ff */
[----:B------:R-:W-:Y:S02]  /*37e0*/  SHF.L.U32 R2, R9, 0x1f, RZ ;  /* 0x0000001f09027819 */ /* 0x000fe400000006ff */
[----:B------:R-:W-:Y:S01]  /*37f0*/  PLOP3.LUT P0, PT, PT, PT, UP3, 0x80, 0x8 ;  /* 0x000000000008781c */ /* 0x000fe20003f0f038 */
[----:B------:R-:W-:Y:S01]  /*3800*/  VIADD R3, R0, 0xb0 ;  /* 0x000000b000037836 */ /* 0x000fe20000000000 */
[----:B-1----:R-:W1:Y:S02]  /*3810*/  SYNCS.PHASECHK.TRANS64.TRYWAIT P1, [R0+URZ+0xa0], R2 ;  /* 0x0000a002000075a7 */ /* 0x002e6400080211ff */
[----:B-1--4-:R-:W-:Y:S09]  /*3820*/  @!P1 BRA `(.L_x_65) ;  /* 0x0000006000649947 */ /* 0x012ff20003800000 */
.L_x_158:
[----:B------:R-:W-:Y:S01]  /*3830*/  LEA R4, R10, UR13, 0x4 ;  /* 0x0000000d0a047c11 */ /* 0x000fe2000f8e20ff */
[----:B------:R-:W-:Y:S01]  /*3840*/  @UP3 ULEA UR15, UR25, UR13, 0x3 ;  /* 0x0000000d190f3291 */ /* 0x000fe2000f8e18ff */
[----:B------:R-:W-:Y:S01]  /*3850*/  PLOP3.LUT P2, PT, PT, PT, PT, 0x80, 0x8 ;  /* 0x000000000008781c */ /* 0x000fe20003f4f070 */
[----:B------:R-:W-:Y:S01]  /*3860*/  ULEA UR14, UR26, UR13, 0x3 ;  /* 0x0000000d1a0e7291 */ /* 0x000fe2000f8e18ff */
[----:B------:R-:W-:Y:S02]  /*3870*/  PRMT R3, RZ, 0x654, R3 ;  /* 0x00000654ff037816 */ /* 0x000fe40000000003 */
[----:B------:R-:W3:Y:S01]  /*3880*/  LDS.128 R4, [R4+0x110] ;  /* 0x0001100004047984 */ /* 0x000ee20000000c00 */
[----:B-1----:R-:W-:Y:S02]  /*3890*/  @P0 SHF.L.U32 R2, R8, 0x1f, RZ ;  /* 0x0000001f08020819 */ /* 0x002fe400000006ff */
[----:B------:R-:W-:Y:S01]  /*38a0*/  SHF.L.U32 R0, R11, 0x1f, RZ ;  /* 0x0000001f0b007819 */ /* 0x000fe200000006ff */
[----:B------:R-:W-:Y:S01]  /*38b0*/  @!PT LDS RZ, [RZ] ;  /* 0x00000000fffff984 */ /* 0x000fe20000000800 */
[----:B------:R-:W-:Y:S01]  /*38c0*/  @!PT LDS RZ, [RZ] ;  /* 0x00000000fffff984 */ /* 0x000fe20000000800 */
[----:B------:R-:W-:Y:S01]  /*38d0*/  @!PT LDS RZ, [RZ] ;  /* 0x00000000fffff984 */ /* 0x000fe20000000800 */
[----:B------:R-:W-:Y:S01]  /*38e0*/  @!PT LDS RZ, [RZ] ;  /* 0x00000000fffff984 */ /* 0x000fe20000000800 */
[----:B------:R1:W-:Y:S06]  /*38f0*/  MEMBAR.ALL.CTA ;  /* 0x0000000000007992 */ /* 0x0003ec0000008000 */
[----:B-1----:R-:W1:Y:S02]  /*3900*/  FENCE.VIEW.ASYNC.S ;  /* 0x00000000000073c6 */ /* 0x002e640000000000 */
[----:B-1----:R1:W-:Y:S01]  /*3910*/  SYNCS.ARRIVE.TRANS64.RED.A1T0 RZ, [R3+URZ], RZ ;  /* 0x000000ff03ff79a7 */ /* 0x0023e200081004ff */
[----:B------:R1:W4:Y:S01]  /*3920*/  @P0 SYNCS.PHASECHK.TRANS64.TRYWAIT P2, [UR15], R2 ;  /* 0x00000002ff0005a7 */ /* 0x000322000804110f */
[----:B------:R-:W-:Y:S01]  /*3930*/  ULEA UR15, UR26, UR27, 0x7 ;  /* 0x0000001b1a0f7291 */ /* 0x000fe2000f8e38ff */
[----:B---3--:R-:W-:Y:S01]  /*3940*/  LOP3.LUT P1, RZ, R6, 0x1, RZ, 0xc0, !PT ;  /* 0x0000000106ff7812 */ /* 0x008fe2000782c0ff */
[----:B------:R-:W3:Y:S02]  /*3950*/  SYNCS.PHASECHK.TRANS64.TRYWAIT P0, [UR14+0xd0], R0 ;  /* 0x0000d000ff0075a7 */ /* 0x000ee4000800110e */
[----:B-1-34-:R-:W-:Y:S10]  /*3960*/  @!P0 BRA `(.L_x_66) ;  /* 0x0000006000288947 */ /* 0x01aff40003800000 */
.L_x_160:
[----:B------:R-:W-:Y:S01]  /*3970*/  IADD3 R10, PT, PT, R10, 0x1, RZ ;  /* 0x000000010a0a7810 */ /* 0x000fe20007ffe0ff */
[----:B------:R-:W-:Y:S06]  /*3980*/  BRA.U !UP3, `(.L_x_67) ;  /* 0x000000050b247547 */ /* 0x000fec000b800000 */
[----:B------:R-:W-:Y:S01]  /*3990*/  UMOV UR61, URZ ;  /* 0x000000ff003d7c82 */ /* 0x000fe20008000000 */
[----:B------:R-:W-:Y:S01]  /*39a0*/  UMOV UR24, UR17 ;  /* 0x0000001100187c82 */ /* 0x000fe20008000000 */
[----:B------:R-:W-:Y:S01]  /*39b0*/  UMOV UR23, UR12 ;  /* 0x0000000c00177c82 */ /* 0x000fe20008000000 */
[----:B------:R-:W-:-:S05]  /*39c0*/  UMOV UR53, UR25 ;  /* 0x0000001900357c82 */ /* 0x000fca0008000000 */
.L_x_70:
[----:B------:R-:W-:Y:S02]  /*39d0*/  UIADD3 UR24, UPT, UPT, UR24, 0x1, URZ ;  /* 0x0000000118187890 */ /* 0x000fe4000fffe0ff */
[----:B---3--:R-:W-:Y:S02]  /*39e0*/  ULEA UR22, UR53, UR13, 0x3 ;  /* 0x0000000d35167291 */ /* 0x008fe4000f8e18ff */
[----:B------:R-:W-:Y:S01]  /*39f0*/  UISETP.NE.AND UP0, UPT, UR24, URZ, UPT ;  /* 0x000000ff1800728c */ /* 0x000fe2000bf05270 */
[----:B----4-:R-:W-:Y:S10]  /*3a00*/  @P2 BRA `(.L_x_68) ;  /* 0x00000000000c2947 */ /* 0x010ff40003800000 */
[----:B-1----:R-:W-:Y:S04]  /*3a10*/  SHF.L.U32 R2, R8, 0x1f, RZ ;  /* 0x0000001f08027819 */ /* 0x002fe800000006ff */
[----:B------:R-:W1:Y:S02]  /*3a20*/  SYNCS.PHASECHK.TRANS64.TRYWAIT P0, [UR22], R2 ;  /* 0x00000002ff0075a7 */ /* 0x000e640008001116 */
[----:B-1----:R-:W-:Y:S05]  /*3a30*/  @!P0 BRA `(.L_x_69) ;  /* 0x00000060000c8947 */ /* 0x002fea0003800000 */
.L_x_68:
[----:B------:R-:W-:Y:S01]  /*3a40*/  UISETP.NE.AND UP1, UPT, UR23, 0x1, UPT ;  /* 0x000000011700788c */ /* 0x000fe2000bf25270 */
[----:B------:R-:W-:Y:S01]  /*3a50*/  PLOP3.LUT P2, PT, PT, PT, PT, 0x80, 0x8 ;  /* 0x000000000008781c */ /* 0x000fe20003f4f070 */
[----:B------:R-:W-:Y:S02]  /*3a60*/  UIADD3 UR25, UPT, UPT, UR53, 0x1, URZ ;  /* 0x0000000135197890 */ /* 0x000fe4000fffe0ff */
[----:B------:R-:W-:Y:S02]  /*3a70*/  ULEA UR60, UR53, UR20, 0x7 ;  /* 0x00000014353c7291 */ /* 0x000fe4000f8e38ff */
[----:B------:R-:W-:Y:S01]  /*3a80*/  UISETP.NE.AND UP2, UPT, UR25, 0x5, UPT ;  /* 0x000000051900788c */ /* 0x000fe2000bf45270 */
[----:B------:R-:W-:Y:S01]  /*3a90*/  PLOP3.LUT P0, PT, PT, PT, UP1, 0x80, 0x8 ;  /* 0x000000000008781c */ /* 0x000fe20003f0f018 */
[----:B------:R-:W-:Y:S02]  /*3aa0*/  ULEA UR52, UR53, UR21, 0x7 ;  /* 0x0000001535347291 */ /* 0x000fe4000f8e38ff */
[----:B------:R-:W-:Y:S02]  /*3ab0*/  USEL UR31, URZ, 0x1, UP2 ;  /* 0x00000001ff1f7887 */ /* 0x000fe40009000000 */
[----:B------:R-:W-:Y:S02]  /*3ac0*/  USEL UR25, UR25, URZ, UP2 ;  /* 0x000000ff19197287 */ /* 0x000fe40009000000 */
[----:B------:R-:W-:Y:S02]  /*3ad0*/  UIADD3 UR62, UPT, UPT, UR60, 0x20, URZ ;  /* 0x000000203c3e7890 */ /* 0x000fe4000fffe0ff */
[----:B------:R-:W-:Y:S01]  /*3ae0*/  @UP1 ULEA UR30, UR25, UR13, 0x3 ;  /* 0x0000000d191e1291 */ /* 0x000fe2000f8e18ff */
[----:B------:R-:W-:Y:S01]  /*3af0*/  LOP3.LUT R8, R8, UR31, RZ, 0x3c, !PT ;  /* 0x0000001f08087c12 */ /* 0x000fe2000f8e3cff */
[----:B------:R-:W-:Y:S02]  /*3b00*/  UIADD3 UR64, UPT, UPT, UR60, 0x40, URZ ;  /* 0x000000403c407890 */ /* 0x000fe4000fffe0ff */
[----:B------:R-:W-:Y:S01]  /*3b10*/  UIADD3 UR66, UPT, UPT, UR60, 0x60, URZ ;  /* 0x000000603c427890 */ /* 0x000fe2000fffe0ff */
[----:B-1----:R-:W-:Y:S01]  /*3b20*/  @P0 SHF.L.U32 R0, R8, 0x1f, RZ ;  /* 0x0000001f08000819 */ /* 0x002fe200000006ff */
[----:B------:R-:W-:Y:S02]  /*3b30*/  UISETP.NE.U32.AND UP1, UPT, UR61, URZ, UPT ;  /* 0x000000ff3d00728c */ /* 0x000fe4000bf25070 */
[----:B------:R-:W-:Y:S01]  /*3b40*/  ULEA UR50, UR53, UR19, 0xa ;  /* 0x0000001335327291 */ /* 0x000fe2000f8e50ff */
[----:B------:R3:W4:Y:S01]  /*3b50*/  @P0 SYNCS.PHASECHK.TRANS64.TRYWAIT P2, [UR30], R0 ;  /* 0x00000000ff0005a7 */ /* 0x000722000804111e */
[----:B------:R-:W-:Y:S02]  /*3b60*/  ULEA UR48, UR53, UR18, 0xa ;  /* 0x0000001235307291 */ /* 0x000fe4000f8e50ff */
[----:B------:R-:W-:Y:S02]  /*3b70*/  UIADD3 UR54, UPT, UPT, UR52, 0x20, URZ ;  /* 0x0000002034367890 */ /* 0x000fe4000fffe0ff */
        /* <DEDUP_REMOVED lines=9> */
[----:B------:R-:W-:Y:S01]  /*3c10*/  UIADD3 UR23, UPT, UPT, UR23, -0x1, URZ ;  /* 0xffffffff17177890 */ /* 0x000fe2000fffe0ff */
[----:B------:R-:W-:Y:S01]  /*3c20*/  UMOV UR61, 0x4008 ;  /* 0x00004008003d7882 */ /* 0x000fe20000000000 */
[----:B------:R-:W-:Y:S01]  /*3c30*/  UMOV UR63, 0x4008 ;  /* 0x00004008003f7882 */ /* 0x000fe20000000000 */
[----:B------:R1:W-:Y:S01]  /*3c40*/  UTCCP.T.S.4x32dp128bit tmem[UR27+0x100], gdesc[UR60] ;  /* 0x0001003c1b0079e7 */ /* 0x0003e20009100000 */
[----:B------:R-:W-:Y:S01]  /*3c50*/  UTCCP.T.S.4x32dp128bit tmem[UR27+0x104], gdesc[UR62] ;  /* 0x0001043e1b0079e7 */ /* 0x000fe20009100000 */
[----:B------:R-:W-:Y:S01]  /*3c60*/  UMOV UR65, 0x4008 ;  /* 0x0000400800417882 */ /* 0x000fe20000000000 */
[----:B------:R-:W-:Y:S01]  /*3c70*/  UMOV UR67, 0x4008 ;  /* 0x0000400800437882 */ /* 0x000fe20000000000 */
[----:B------:R-:W-:Y:S01]  /*3c80*/  UTCCP.T.S.4x32dp128bit tmem[UR27+0x108], gdesc[UR64] ;  /* 0x000108401b0079e7 */ /* 0x000fe20009100000 */
[----:B------:R-:W-:Y:S01]  /*3c90*/  UTCCP.T.S.4x32dp128bit tmem[UR27+0x10c], gdesc[UR66] ;  /* 0x00010c421b0079e7 */ /* 0x000fe20009100000 */
[----:B------:R-:W-:Y:S01]  /*3ca0*/  UMOV UR53, 0x4008 ;  /* 0x0000400800357882 */ /* 0x000fe20000000000 */
[----:B------:R-:W-:Y:S01]  /*3cb0*/  UMOV UR55, 0x4008 ;  /* 0x0000400800377882 */ /* 0x000fe20000000000 */
[----:B------:R2:W-:Y:S01]  /*3cc0*/  UTCCP.T.S.4x32dp128bit tmem[UR27+0x110], gdesc[UR52] ;  /* 0x000110341b0079e7 */ /* 0x0005e20009100000 */
[----:B------:R3:W-:Y:S01]  /*3cd0*/  UTCCP.T.S.4x32dp128bit tmem[UR27+0x114], gdesc[UR54] ;  /* 0x000114361b0079e7 */ /* 0x0007e20009100000 */
[----:B------:R-:W-:Y:S01]  /*3ce0*/  UMOV UR57, 0x4008 ;  /* 0x0000400800397882 */ /* 0x000fe20000000000 */
[----:B------:R-:W-:Y:S01]  /*3cf0*/  UMOV UR59, 0x4008 ;  /* 0x00004008003b7882 */ /* 0x000fe20000000000 */
[----:B------:R3:W-:Y:S01]  /*3d00*/  UTCCP.T.S.4x32dp128bit tmem[UR27+0x118], gdesc[UR56] ;  /* 0x000118381b0079e7 */ /* 0x0007e20009100000 */
[----:B------:R3:W-:Y:S01]  /*3d10*/  UTCCP.T.S.4x32dp128bit tmem[UR27+0x11c], gdesc[UR58] ;  /* 0x00011c3a1b0079e7 */ /* 0x0007e20009100000 */
[----:B------:R-:W-:Y:S01]  /*3d20*/  UMOV UR51, 0x40004040 ;  /* 0x4000404000337882 */ /* 0x000fe20000000000 */
[----:B------:R-:W-:Y:S01]  /*3d30*/  UMOV UR49, 0x40004040 ;  /* 0x4000404000317882 */ /* 0x000fe20000000000 */
[----:B------:R-:W-:Y:S01]  /*3d40*/  UMOV UR45, 0x40004040 ;  /* 0x40004040002d7882 */ /* 0x000fe20000000000 */
[----:B------:R3:W-:Y:S01]  /*3d50*/  UTCOMMA.4X gdesc[UR48], gdesc[UR50], tmem[UR15], tmem[UR46], idesc[UR47], tmem[UR10], UP1 ;  /* 0x800a2e32300075ea */ /* 0x0007e2000880000f */
[----:B------:R-:W-:Y:S01]  /*3d60*/  UMOV UR43, 0x40004040 ;  /* 0x40004040002b7882 */ /* 0x000fe20000000000 */
[----:B------:R-:W-:Y:S01]  /*3d70*/  UMOV UR39, 0x40004040 ;  /* 0x4000404000277882 */ /* 0x000fe20000000000 */
[----:B------:R3:W-:Y:S01]  /*3d80*/  UTCOMMA.4X gdesc[UR42], gdesc[UR44], tmem[UR15], tmem[UR40], idesc[UR41], tmem[UR8], UPT ;  /* 0x8008282c2a0075ea */ /* 0x0007e2000b80000f */
[----:B------:R-:W-:Y:S01]  /*3d90*/  UMOV UR37, 0x40004040 ;  /* 0x4000404000257882 */ /* 0x000fe20000000000 */
[----:B------:R-:W-:Y:S01]  /*3da0*/  UMOV UR33, 0x40004040 ;  /* 0x4000404000217882 */ /* 0x000fe20000000000 */
[----:B------:R3:W-:Y:S01]  /*3db0*/  UTCOMMA.4X gdesc[UR36], gdesc[UR38], tmem[UR15], tmem[UR34], idesc[UR35], tmem[UR6], UPT ;  /* 0x80062226240075ea */ /* 0x0007e2000b80000f */
[----:B------:R-:W-:Y:S01]  /*3dc0*/  UMOV UR31, 0x40004040 ;  /* 0x40004040001f7882 */ /* 0x000fe20000000000 */
[----:B-1----:R-:W-:Y:S01]  /*3dd0*/  UMOV UR61, 0x1 ;  /* 0x00000001003d7882 */ /* 0x002fe20000000000 */
[----:B------:R3:W-:Y:S01]  /*3de0*/  UTCOMMA.4X gdesc[UR30], gdesc[UR32], tmem[UR15], tmem[UR28], idesc[UR29], tmem[UR4], UPT ;  /* 0x80041c201e0075ea */ /* 0x0007e2000b80000f */
[----:B------:R3:W-:Y:S01]  /*3df0*/  UTCBAR.MULTICAST [UR22], URZ, UR16 ;  /* 0x000000ff160073e9 */ /* 0x0007e20008000810 */
[----:B--2---:R-:W-:Y:S01]  /*3e00*/  UMOV UR53, UR25 ;  /* 0x0000001900357c82 */ /* 0x004fe20008000000 */
[----:B------:R-:W-:Y:S05]  /*3e10*/  BRA.U UP0, `(.L_x_70) ;  /* 0xfffffff900ec7547 */ /* 0x000fea000b83ffff */
.L_x_67:
[----:B------:R-:W-:Y:S01]  /*3e20*/  UIADD3 UR26, UPT, UPT, UR26, 0x1, URZ ;  /* 0x000000011a1a7890 */ /* 0x000fe2000fffe0ff */
[C---:B------:R-:W-:Y:S01]  /*3e30*/  ISETP.NE.AND P0, PT, R10.reuse, 0x2, PT ;  /* 0x000000020a00780c */ /* 0x040fe20003f05270 */
[----:B---3--:R-:W-:Y:S02]  /*3e40*/  UIADD3 UR15, UPT, UPT, UR14, 0xc0, URZ ;  /* 0x000000c00e0f7890 */ /* 0x008fe4000fffe0ff */
[----:B------:R-:W-:Y:S01]  /*3e50*/  UISETP.NE.AND UP0, UPT, UR26, 0x2, UPT ;  /* 0x000000021a00788c */ /* 0x000fe2000bf05270 */
[----:B-1----:R-:W-:Y:S02]  /*3e60*/  SEL R0, RZ, 0x1, P0 ;  /* 0x00000001ff007807 */ /* 0x002fe40000000000 */
[----:B------:R-:W-:Y:S01]  /*3e70*/  SEL R10, R10, RZ, P0 ;  /* 0x000000ff0a0a7207 */ /* 0x000fe20000000000 */
[----:B------:R-:W-:Y:S01]  /*3e80*/  USEL UR14, URZ, 0x1, UP0 ;  /* 0x00000001ff0e7887 */ /* 0x000fe20008000000 */
[----:B------:R-:W-:Y:S01]  /*3e90*/  LOP3.LUT R9, R9, R0, RZ, 0x3c, !PT ;  /* 0x0000000009097212 */ /* 0x000fe200078e3cff */
[----:B------:R-:W-:Y:S01]  /*3ea0*/  USEL UR26, UR26, URZ, UP0 ;  /* 0x000000ff1a1a7287 */ /* 0x000fe20008000000 */
[----:B------:R1:W-:Y:S03]  /*3eb0*/  UTCBAR [UR15], URZ ;  /* 0x000000ff0f0073e9 */ /* 0x0003e600080000ff */
[----:B------:R-:W-:Y:S01]  /*3ec0*/  LOP3.LUT R11, R11, UR14, RZ, 0x3c, !PT ;  /* 0x0000000e0b0b7c12 */ /* 0x000fe2000f8e3cff */
[----:B------:R-:W-:Y:S07]  /*3ed0*/  @P1 BRA `(.L_x_71) ;  /* 0xfffffff8003c1947 */ /* 0x000fee000383ffff */
[----:B------:R-:W3:Y:S01]  /*3ee0*/  S2UR UR4, SR_CgaCtaId ;  /* 0x00000000000479c3 */ /* 0x000ee20000008800 */
[----:B------:R-:W-:Y:S01]  /*3ef0*/  ELECT P0, URZ, PT ;  /* 0x0000000000ff782f */ /* 0x000fe20003800000 */
[----:B------:R-:W-:Y:S01]  /*3f00*/  IMAD.MOV.U32 R0, RZ, RZ, 0x1 ;  /* 0x00000001ff007424 */ /* 0x000fe200078e00ff */
[----:B------:R-:W-:Y:S01]  /*3f10*/  UIADD3 UR13, UPT, UPT, UR13, 0xd0, URZ ;  /* 0x000000d00d0d7890 */ /* 0x000fe2000fffe0ff */
[----:B------:R-:W-:Y:S01]  /*3f20*/  SHF.L.U32 R2, R11, 0x1f, RZ ;  /* 0x0000001f0b027819 */ /* 0x000fe200000006ff */
[----:B------:R-:W-:-:S03]  /*3f30*/  UMOV UR5, 0x40 ;  /* 0x0000004000057882 */ /* 0x000fc60000000000 */
[----:B------:R-:W-:Y:S01]  /*3f40*/  UVIRTCOUNT.DEALLOC.SMPOOL 0x80 ;  /* 0x000000800000784c */ /* 0x000fe20000000000 */
[----:B---3--:R-:W-:Y:S02]  /*3f50*/  ULEA UR4, UR4, UR5, 0x18 ;  /* 0x0000000504047291 */ /* 0x008fe4000f8ec0ff */
[----:B------:R-:W-:-:S07]  /*3f60*/  ULEA UR5, UR26, UR13, 0x3 ;  /* 0x0000000d1a057291 */ /* 0x000fce000f8e18ff */
[----:B------:R3:W-:Y:S02]  /*3f70*/  @P0 STS.U8 [UR4+0x1c], R0 ;  /* 0x00001c00ff000988 */ /* 0x0007e40008000004 */
[----:B------:R-:W2:Y:S02]  /*3f80*/  SYNCS.PHASECHK.TRANS64.TRYWAIT P0, [UR5], R2 ;  /* 0x00000002ff0075a7 */ /* 0x000ea40008001105 */
[----:B--23--:R-:W-:Y:S05]  /*3f90*/  @!P0 BRA `(.L_x_72) ;  /* 0x0000005800cc8947 */ /* 0x00cfea0003800000 */
.L_x_163:
[----:B------:R-:W-:-:S04]  /*3fa0*/  UIADD3 UR6, UPT, UPT, UR26, 0x1, URZ ;  /* 0x000000011a067890 */ /* 0x000fc8000fffe0ff */
[----:B------:R-:W-:-:S04]  /*3fb0*/  UISETP.NE.AND UP0, UPT, UR6, 0x2, UPT ;  /* 0x000000020600788c */ /* 0x000fc8000bf05270 */
[----:B------:R-:W-:Y:S02]  /*3fc0*/  USEL UR5, URZ, 0x1, UP0 ;  /* 0x00000001ff057887 */ /* 0x000fe40008000000 */
[----:B------:R-:W-:-:S04]  /*3fd0*/  USEL UR6, UR6, URZ, UP0 ;  /* 0x000000ff06067287 */ /* 0x000fc80008000000 */
[----:B------:R-:W-:Y:S01]  /*3fe0*/  ULEA UR6, UR6, UR13, 0x3 ;  /* 0x0000000d06067291 */ /* 0x000fe2000f8e18ff */
[----:B--2---:R-:W-:-:S04]  /*3ff0*/  LOP3.LUT R2, R11, UR5, RZ, 0x3c, !PT ;  /* 0x000000050b027c12 */ /* 0x004fc8000f8e3cff */
[----:B------:R-:W-:-:S04]  /*4000*/  SHF.L.U32 R2, R2, 0x1f, RZ ;  /* 0x0000001f02027819 */ /* 0x000fc800000006ff */
[----:B------:R-:W2:Y:S02]  /*4010*/  SYNCS.PHASECHK.TRANS64.TRYWAIT P0, [UR6], R2 ;  /* 0x00000002ff0075a7 */ /* 0x000ea40008001106 */
[----:B--2---:R-:W-:Y:S05]  /*4020*/  @!P0 BRA `(.L_x_73) ;  /* 0x0000005800c08947 */ /* 0x004fea0003800000 */
.L_x_165:
[----:B------:R-:W-:Y:S01]  /*4030*/  NOP ;  /* 0x0000000000007918 */ /* 0x000fe20000000000 */
[----:B--2---:R-:W2:Y:S01]  /*4040*/  LDS R0, [UR4+0x14] ;  /* 0x00001404ff007984 */ /* 0x004ea20008000800 */
[----:B------:R-:W-:Y:S01]  /*4050*/  ULOP3.LUT UR6, UR27, 0xffff, URZ, 0xc0, !UPT ;  /* 0x0000ffff1b067892 */ /* 0x000fe2000f8ec0ff */
[----:B------:R-:W-:Y:S01]  /*4060*/  UMOV UR8, 0xffff ;  /* 0x0000ffff00087882 */ /* 0x000fe20000000000 */
[----:B------:R-:W-:Y:S02]  /*4070*/  UMOV UR5, 0x1 ;  /* 0x0000000100057882 */ /* 0x000fe40000000000 */
[----:B------:R-:W-:-:S04]  /*4080*/  USHF.R.U32.HI UR6, URZ, 0x5, UR6 ;  /* 0x00000005ff067899 */ /* 0x000fc80008011606 */
[----:B------:R-:W-:Y:S02]  /*4090*/  USHF.L.U32 UR8, UR8, UR6, URZ ;  /* 0x0000000608087299 */ /* 0x000fe400080006ff */
[----:B------:R-:W-:-:S04]  /*40a0*/  USHF.L.U32 UR5, UR5, UR6, URZ ;  /* 0x0000000605057299 */ /* 0x000fc800080006ff */
[----:B--2---:R-:W-:-:S04]  /*40b0*/  LOP3.LUT R0, R0, UR8, RZ, 0xc0, !PT ;  /* 0x0000000800007c12 */ /* 0x004fc8000f8ec0ff */
[----:B------:R-:W-:-:S13]  /*40c0*/  ISETP.NE.AND P0, PT, R0, UR8, PT ;  /* 0x0000000800007c0c */ /* 0x000fda000bf05270 */
[----:B------:R-:W-:Y:S05]  /*40d0*/  @P0 BRA `(.L_x_74) ;  /* 0x0000000000580947 */ /* 0x000fea0003800000 */
[----:B------:R-:W2:Y:S02]  /*40e0*/  LDS R0, [UR4+0x18] ;  /* 0x00001804ff007984 */ /* 0x000ea40008000800 */
[----:B--2---:R-:W-:-:S04]  /*40f0*/  LOP3.LUT R0, R0, UR5, RZ, 0xc0, !PT ;  /* 0x0000000500007c12 */ /* 0x004fc8000f8ec0ff */
[----:B------:R-:W-:-:S13]  /*4100*/  ISETP.NE.AND P0, PT, R0, UR5, PT ;  /* 0x0000000500007c0c */ /* 0x000fda000bf05270 */
[----:B------:R-:W-:Y:S05]  /*4110*/  @P0 BRA `(.L_x_75) ;  /* 0x00000000003c0947 */ /* 0x000fea0003800000 */
[----:B------:R-:W2:Y:S01]  /*4120*/  S2R R2, SR_LANEID ;  /* 0x0000000000027919 */ /* 0x000ea20000000000 */
[----:B------:R-:W-:Y:S01]  /*4130*/  ULOP3.LUT UR8, URZ, UR8, URZ, 0x33, !UPT ;  /* 0x00000008ff087292 */ /* 0x000fe2000f8e33ff */
[----:B------:R-:W-:Y:S02]  /*4140*/  VOTEU.ANY UR7, UPT, PT ;  /* 0x0000000000077886 */ /* 0x000fe400038e0100 */
[----:B------:R-:W-:-:S03]  /*4150*/  UFLO.U32 UR7, UR7 ;  /* 0x00000007000772bd */ /* 0x000fc600080e0000 */
[----:B------:R-:W-:-:S04]  /*4160*/  IMAD.U32 R0, RZ, RZ, UR8 ;  /* 0x00000008ff007e24 */ /* 0x000fc8000f8e00ff */
[----:B------:R3:W1:Y:S02]  /*4170*/  REDUX UR6, R0 ;  /* 0x00000000000673c4 */ /* 0x0006640000000000 */
[----:B------:R1:W-:Y:S01]  /*4180*/  UTCATOMSWS.AND URZ, UR8 ;  /* 0x0000000800ff79e3 */ /* 0x0003e20008000000 */
[----:B--2---:R-:W-:Y:S02]  /*4190*/  ISETP.EQ.U32.AND P0, PT, R2, UR7, PT ;  /* 0x0000000702007c0c */ /* 0x004fe4000bf02070 */
[----:B---3--:R-:W-:Y:S02]  /*41a0*/  LOP3.LUT R0, RZ, UR5, RZ, 0x33, !PT ;  /* 0x00000005ff007c12 */ /* 0x008fe4000f8e33ff */
[----:B-1----:R-:W-:Y:S02]  /*41b0*/  MOV R2, UR6 ;  /* 0x0000000600027c02 */ /* 0x002fe40008000f00 */
[----:B------:R-:W1:Y:S07]  /*41c0*/  REDUX UR5, R0 ;  /* 0x00000000000573c4 */ /* 0x000e6e0000000000 */
[----:B------:R2:W-:Y:S01]  /*41d0*/  @P0 ATOMS.AND RZ, [UR4+0x14], R2 ;  /* 0x00001402ffff098c */ /* 0x0005e2000a800004 */
[----:B-1----:R-:W-:-:S05]  /*41e0*/  IMAD.U32 R0, RZ, RZ, UR5 ;  /* 0x00000005ff007e24 */ /* 0x002fca000f8e00ff */
[----:B------:R2:W-:Y:S01]  /*41f0*/  @P0 ATOMS.AND RZ, [UR4+0x18], R0 ;  /* 0x00001800ffff098c */ /* 0x0005e2000a800004 */
[----:B------:R-:W-:Y:S05]  /*4200*/  BRA `(.L_x_76) ;  /* 0x0000000000147947 */ /* 0x000fea0003800000 */
.L_x_75:
[----:B------:R-:W-:Y:S02]  /*4210*/  MOV R2, 0x4230 ;  /* 0x0000423000027802 */ /* 0x000fe40000000f00 */
[----:B-1--45:R-:W-:Y:S05]  /*4220*/  CALL.REL.NOINC `($__internal_0_$__cuda_sm10x_tcgen05_guardrail_trap_col_being_dealloced_not_returned_by_alloc) ;  /* 0x0000005c00a87944 */ /* 0x032fea0003c00000 */
[----:B------:R-:W-:Y:S05]  /*4230*/  BRA `(.L_x_76) ;  /* 0x0000000000087947 */ /* 0x000fea0003800000 */
.L_x_74:
[----:B------:R-:W-:Y:S02]  /*4240*/  MOV R2, 0x4260 ;  /* 0x0000426000027802 */ /* 0x000fe40000000f00 */
[----:B-1--45:R-:W-:Y:S05]  /*4250*/  CALL.REL.NOINC `($__internal_2_$__cuda_sm10x_tcgen05_guardrail_trap_unallocated_columns_being_dealloced) ;  /* 0x0000005c00b47944 */ /* 0x032fea0003c00000 */
.L_x_76:
[----:B------:R-:W-:Y:S01]  /*4260*/  NOP ;  /* 0x0000000000007918 */ /* 0x000fe20000000000 */
[----:B------:R-:W-:Y:S05]  /*4270*/  EXIT ;  /* 0x000000000000794d */ /* 0x000fea0003800000 */
.L_x_60:
[----:B------:R-:W-:-:S09]  /*4280*/  UISETP.NE.OR UP5, UPT, UR13, 0x3, !UP5 ;  /* 0x000000030d00788c */ /* 0x000fd2000efa5670 */
[----:B------:R-:W-:Y:S05]  /*4290*/  BRA.U UP5, `(.L_x_77) ;  /* 0x0000000d05f47547 */ /* 0x000fea000b800000 */
[----:B------:R-:W1:Y:S01]  /*42a0*/  LDC R0, c[0x0][0xf30] ;  /* 0x0003cc00ff007b82 */ /* 0x000e620000000800 */
[----:B------:R-:W-:Y:S01]  /*42b0*/  UMOV UR4, 0x400 ;  /* 0x0000040000047882 */ /* 0x000fe20000000000 */
[----:B------:R-:W-:Y:S01]  /*42c0*/  IMAD.MOV.U32 R32, RZ, RZ, 0x1 ;  /* 0x00000001ff207424 */ /* 0x000fe200078e00ff */
[----:B------:R-:W-:Y:S01]  /*42d0*/  ULEA UR4, UR37, UR4, 0x18 ;  /* 0x0000000425047291 */ /* 0x000fe2000f8ec0ff */
[----:B------:R-:W-:Y:S01]  /*42e0*/  CS2R R30, SRZ ;  /* 0x00000000001e7805 */ /* 0x000fe2000001ff00 */
[----:B------:R-:W-:Y:S01]  /*42f0*/  IMAD.MOV.U32 R27, RZ, RZ, 0x2000 ;  /* 0x00002000ff1b7424 */ /* 0x000fe200078e00ff */
[----:B------:R-:W-:Y:S02]  /*4300*/  UPLOP3.LUT UP0, UPT, UPT, UPT, UPT, 0x40, 0x4 ;  /* 0x000000000004789c */ /* 0x000fe40003f0e870 */
[----:B------:R-:W3:Y:S01]  /*4310*/  LDC R26, c[0x0][0x370] ;  /* 0x0000dc00ff1a7b82 */ /* 0x000ee20000000800 */
[----:B------:R-:W-:Y:S02]  /*4320*/  UIADD3 UR5, UPT, UPT, UR4, 0x68, URZ ;  /* 0x0000006804057890 */ /* 0x000fe4000fffe0ff */
[----:B------:R-:W-:-:S02]  /*4330*/  UIADD3 UR33, UPT, UPT, UR4, 0x50, URZ ;  /* 0x0000005004217890 */ /* 0x000fc4000fffe0ff */
[----:B------:R-:W-:Y:S02]  /*4340*/  UIADD3 UR17, UPT, UPT, UR4, 0x58, URZ ;  /* 0x0000005804117890 */ /* 0x000fe4000fffe0ff */
[----:B------:R-:W-:Y:S01]  /*4350*/  UIADD3 UR9, UPT, UPT, UR4, 0x60, URZ ;  /* 0x0000006004097890 */ /* 0x000fe2000fffe0ff */
[----:B------:R-:W4:Y:S01]  /*4360*/  LDC R3, c[0x0][0xf0c] ;  /* 0x0003c300ff037b82 */ /* 0x000f220000000800 */
[----:B------:R-:W-:-:S07]  /*4370*/  UPRMT UR5, UR37, 0x654, UR5 ;  /* 0x0000065425057896 */ /* 0x000fce0008000005 */
[----:B------:R-:W2:Y:S01]  /*4380*/  LDC R24, c[0x0][0xf20] ;  /* 0x0003c800ff187b82 */ /* 0x000ea20000000800 */
[----:B-1----:R-:W-:-:S07]  /*4390*/  ISETP.NE.AND P1, PT, R0, 0x1, PT ;  /* 0x000000010000780c */ /* 0x002fce0003f25270 */
[----:B------:R-:W1:Y:S08]  /*43a0*/  LDC.64 R34, c[0x0][0x348] ;  /* 0x0000d200ff227b82 */ /* 0x000e700000000a00 */
[----:B------:R-:W1:Y:S08]  /*43b0*/  LDC.64 R14, c[0x0][0xc88] ;  /* 0x00032200ff0e7b82 */ /* 0x000e700000000a00 */
[----:B------:R-:W1:Y:S08]  /*43c0*/  LDC.64 R18, c[0x0][0xf10] ;  /* 0x0003c400ff127b82 */ /* 0x000e700000000a00 */
[----:B------:R-:W1:Y:S08]  /*43d0*/  LDC.64 R6, c[0x0][0xf18] ;  /* 0x0003c600ff067b82 */ /* 0x000e700000000a00 */
[----:B------:R-:W1:Y:S08]  /*43e0*/  LDC.64 R4, c[0x0][0xf28] ;  /* 0x0003ca00ff047b82 */ /* 0x000e700000000a00 */
[----:B------:R-:W1:Y:S08]  /*43f0*/  LDC.64 R16, c[0x0][0xc90] ;  /* 0x00032400ff107b82 */ /* 0x000e700000000a00 */
[----:B--234-:R-:W1:Y:S02]  /*4400*/  LDC R25, c[0x0][0x374] ;  /* 0x0000dd00ff197b82 */ /* 0x01ce640000000800 */
.L_x_88:
[C---:B------:R-:W-:Y:S02]  /*4410*/  LEA R0, R31.reuse, UR4, 0x3 ;  /* 0x000000041f007c11 */ /* 0x040fe4000f8e18ff */
[----:B------:R-:W-:Y:S02]  /*4420*/  SHF.L.U32 R2, R30, 0x1f, RZ ;  /* 0x0000001f1e027819 */ /* 0x000fe400000006ff */
[----:B------:R-:W-:Y:S02]  /*4430*/  LEA R20, R31, UR4, 0x4 ;  /* 0x000000041f147c11 */ /* 0x000fe4000f8e20ff */
[----:B--2---:R-:W2:Y:S02]  /*4440*/  SYNCS.PHASECHK.TRANS64.TRYWAIT P0, [R0+URZ+0xa0], R2 ;  /* 0x0000a002000075a7 */ /* 0x004ea400080011ff */
[----:B--2---:R-:W-:Y:S05]  /*4450*/  @!P0 BRA `(.L_x_78) ;  /* 0x0000005400cc8947 */ /* 0x004fea0003800000 */
.L_x_166:
[----:B------:R-:W-:Y:S01]  /*4460*/  ISETP.GE.AND P0, PT, R40, 0x1, PT ;  /* 0x000000012800780c */ /* 0x000fe20003f06270 */
[----:B------:R-:W3:Y:S01]  /*4470*/  LDS.128 R20, [R20+0x110] ;  /* 0x0001100014147984 */ /* 0x000ee20000000c00 */
[----:B-1----:R-:W-:Y:S01]  /*4480*/  ISETP.NE.U32.AND P5, PT, R16, RZ, PT ;  /* 0x000000ff1000720c */ /* 0x002fe20003fa5070 */
[----:B--2---:R-:W-:Y:S01]  /*4490*/  VIADD R0, R0, 0xb0 ;  /* 0x000000b000007836 */ /* 0x004fe20000000000 */
[----:B------:R-:W-:Y:S01]  /*44a0*/  ISETP.NE.U32.AND P4, PT, R16, RZ, PT ;  /* 0x000000ff1000720c */ /* 0x000fe20003f85070 */
[----:B------:R-:W-:Y:S01]  /*44b0*/  USHF.L.U32 UR35, UR20, 0x7, URZ ;  /* 0x0000000714237899 */ /* 0x000fe200080006ff */
[C---:B------:R-:W-:Y:S01]  /*44c0*/  ISETP.NE.AND.EX P5, PT, R17.reuse, RZ, PT, P5 ;  /* 0x000000ff1100720c */ /* 0x040fe20003fa5350 */
[----:B------:R-:W-:Y:S01]  /*44d0*/  USHF.L.U32 UR34, UR12, 0x7, URZ ;  /* 0x000000070c227899 */ /* 0x000fe200080006ff */
[----:B------:R-:W-:Y:S01]  /*44e0*/  PRMT R0, RZ, 0x654, R0 ;  /* 0x00000654ff007816 */ /* 0x000fe20000000000 */
[----:B------:R-:W-:Y:S01]  /*44f0*/  @!PT LDS RZ, [RZ] ;  /* 0x00000000fffff984 */ /* 0x000fe20000000800 */
[----:B------:R-:W-:Y:S01]  /*4500*/  @!PT LDS RZ, [RZ] ;  /* 0x00000000fffff984 */ /* 0x000fe20000000800 */
[----:B------:R-:W-:Y:S01]  /*4510*/  @!PT LDS RZ, [RZ] ;  /* 0x00000000fffff984 */ /* 0x000fe20000000800 */
[----:B------:R-:W-:Y:S01]  /*4520*/  @!PT LDS RZ, [RZ] ;  /* 0x00000000fffff984 */ /* 0x000fe20000000800 */
[----:B------:R1:W-:Y:S06]  /*4530*/  MEMBAR.ALL.CTA ;  /* 0x0000000000007992 */ /* 0x0003ec0000008000 */
[----:B-1----:R-:W1:Y:S01]  /*4540*/  FENCE.VIEW.ASYNC.S ;  /* 0x00000000000073c6 */ /* 0x002e620000000000 */
[----:B------:R-:W-:Y:S02]  /*4550*/  ISETP.NE.AND.EX P4, PT, R17, RZ, PT, P4 ;  /* 0x000000ff1100720c */ /* 0x000fe40003f85340 */
[----:B------:R-:W-:Y:S01]  /*4560*/  SHF.L.U32 R28, R32, 0x1f, RZ ;  /* 0x0000001f201c7819 */ /* 0x000fe200000006ff */
[----:B-1----:R1:W-:Y:S01]  /*4570*/  SYNCS.ARRIVE.TRANS64.RED.A1T0 RZ, [R0+URZ], RZ ;  /* 0x000000ff00ff79a7 */ /* 0x0023e200081004ff */
[----:B---3--:R-:W-:Y:S11]  /*4580*/  LOP3.LUT P3, RZ, R22, 0x1, RZ, 0xc0, !PT ;  /* 0x0000000116ff7812 */ /* 0x008ff6000786c0ff */
[----:B------:R-:W-:Y:S02]  /*4590*/  @!UPT UIADD3 URZ, UPT, UPT, URZ, URZ, URZ ;  /* 0x000000fffffff290 */ /* 0x000fe4000fffe0ff */
[----:B------:R-:W-:Y:S02]  /*45a0*/  @P3 MOV R11, R20 ;  /* 0x00000014000b3202 */ /* 0x000fe40000000f00 */
[----:B------:R-:W-:Y:S01]  /*45b0*/  @P3 LOP3.LUT R10, R21, 0xffff, RZ, 0xc0, !PT ;  /* 0x0000ffff150a3812 */ /* 0x000fe200078ec0ff */
[----:B-1----:R-:W-:Y:S06]  /*45c0*/  @!P0 BRA `(.L_x_79) ;  /* 0x0000000000a48947 */ /* 0x002fec0003800000 */
[-C--:B------:R-:W-:Y:S01]  /*45d0*/  IMAD.HI.U32 R0, R25, R7.reuse, RZ ;  /* 0x0000000719007227 */ /* 0x080fe200078e00ff */
[----:B------:R-:W-:Y:S02]  /*45e0*/  ISETP.NE.AND P0, PT, R6, 0x1, PT ;  /* 0x000000010600780c */ /* 0x000fe40003f05270 */
[----:B------:R-:W-:Y:S01]  /*45f0*/  ISETP.NE.AND P2, PT, R40, 0x1, PT ;  /* 0x000000012800780c */ /* 0x000fe20003f45270 */
[----:B------:R-:W-:Y:S01]  /*4600*/  IMAD.HI.U32 R9, R26, R18, RZ ;  /* 0x000000121a097227 */ /* 0x000fe200078e00ff */
[----:B------:R-:W-:Y:S02]  /*4610*/  SHF.R.U32.HI R0, RZ, R24, R0 ;  /* 0x00000018ff007219 */ /* 0x000fe40000011600 */
[----:B------:R-:W-:Y:S01]  /*4620*/  ISETP.NE.AND P6, PT, R3, 0x1, PT ;  /* 0x000000010300780c */ /* 0x000fe20003fc5270 */
[----:B------:R-:W-:Y:S01]  /*4630*/  IMAD.HI.U32 R13, R10, R7, RZ ;  /* 0x000000070a0d7227 */ /* 0x000fe200078e00ff */
[----:B------:R-:W-:Y:S02]  /*4640*/  SHF.R.U32.HI R9, RZ, R19, R9 ;  /* 0x00000013ff097219 */ /* 0x000fe40000011609 */
[----:B------:R-:W-:Y:S01]  /*4650*/  SEL R0, R25, R0, !P0 ;  /* 0x0000000019007207 */ /* 0x000fe20004000000 */
[----:B------:R-:W-:Y:S01]  /*4660*/  IMAD.HI.U32 R12, R11, R18, RZ ;  /* 0x000000120b0c7227 */ /* 0x000fe200078e00ff */
[----:B------:R-:W-:Y:S03]  /*4670*/  SEL R9, R26, R9, !P6 ;  /* 0x000000091a097207 */ /* 0x000fe60007000000 */
[-C--:B------:R-:W-:Y:S01]  /*4680*/  IMAD.HI.U32 R8, R0, R4.reuse, RZ ;  /* 0x0000000400087227 */ /* 0x080fe200078e00ff */
[----:B------:R-:W-:Y:S03]  /*4690*/  SHF.R.U32.HI R12, RZ, R19, R12 ;  /* 0x00000013ff0c7219 */ /* 0x000fe6000001160c */
[----:B------:R-:W-:Y:S01]  /*46a0*/  IMAD.HI.U32 R2, R9, R4, RZ ;  /* 0x0000000409027227 */ /* 0x000fe200078e00ff */
[-C--:B------:R-:W-:Y:S02]  /*46b0*/  @P2 SHF.R.U32.HI R0, RZ, R5.reuse, R8 ;  /* 0x00000005ff002219 */ /* 0x080fe40000011608 */
[----:B------:R-:W-:Y:S02]  /*46c0*/  SHF.R.U32.HI R8, RZ, R24, R13 ;  /* 0x00000018ff087219 */ /* 0x000fe4000001160d */
[----:B------:R-:W-:Y:S01]  /*46d0*/  @P2 SHF.R.U32.HI R9, RZ, R5, R2 ;  /* 0x00000005ff092219 */ /* 0x000fe20000011602 */
[----:B------:R-:W-:Y:S01]  /*46e0*/  IMAD R0, R40, R0, RZ ;  /* 0x0000000028007224 */ /* 0x000fe200078e02ff */
[----:B------:R-:W-:Y:S02]  /*46f0*/  SEL R8, R10, R8, !P0 ;  /* 0x000000080a087207 */ /* 0x000fe40004000000 */
[----:B------:R-:W-:Y:S01]  /*4700*/  SEL R2, R11, R12, !P6 ;  /* 0x0000000c0b027207 */ /* 0x000fe20007000000 */
[----:B------:R-:W-:Y:S01]  /*4710*/  IMAD R12, R40, R9, RZ ;  /* 0x00000009280c7224 */ /* 0x000fe200078e02ff */
[C---:B------:R-:W-:Y:S01]  /*4720*/  ISETP.GE.AND P0, PT, R8.reuse, R0, PT ;  /* 0x000000000800720c */ /* 0x040fe20003f06270 */
[----:B------:R-:W-:Y:S03]  /*4730*/  IMAD.HI.U32 R0, R8, R4, RZ ;  /* 0x0000000408007227 */ /* 0x000fe600078e00ff */
[----:B------:R-:W-:Y:S02]  /*4740*/  ISETP.GE.OR P0, PT, R2, R12, P0 ;  /* 0x0000000c0200720c */ /* 0x000fe40000706670 */
[-C--:B------:R-:W-:Y:S04]  /*4750*/  SHF.R.U32.HI R0, RZ, R5.reuse, R0 ;  /* 0x00000005ff007219 */ /* 0x080fe80000011600 */
[----:B------:R-:W-:Y:S05]  /*4760*/  SEL R13, R8, R0, !P2 ;  /* 0x00000000080d7207 */ /* 0x000fea0005000000 */
[----:B------:R-:W-:Y:S02]  /*4770*/  IMAD.MOV R12, RZ, RZ, -R13 ;  /* 0x000000ffff0c7224 */ /* 0x000fe400078e0a0d */
[----:B------:R-:W-:Y:S04]  /*4780*/  @!P0 IMAD.HI.U32 R0, R2, R4, RZ ;  /* 0x0000000402008227 */ /* 0x000fe800078e00ff */
[----:B------:R-:W-:Y:S01]  /*4790*/  IMAD R12, R40, R12, R8 ;  /* 0x0000000c280c7224 */ /* 0x000fe200078e0208 */
[----:B------:R-:W-:Y:S04]  /*47a0*/  @!P0 SHF.R.U32.HI R0, RZ, R5, R0 ;  /* 0x00000005ff008219 */ /* 0x000fe80000011600 */
[----:B------:R-:W-:Y:S04]  /*47b0*/  @!P0 SEL R0, R2, R0, !P2 ;  /* 0x0000000002008207 */ /* 0x000fe80005000000 */
[----:B------:R-:W-:Y:S01]  /*47c0*/  @!P0 IADD3 R13, PT, PT, R13, -R0, RZ ;  /* 0x800000000d0d8210 */ /* 0x000fe20007ffe0ff */
[----:B------:R-:W-:Y:S01]  /*47d0*/  @!P0 IMAD R0, R9, R12, R0 ;  /* 0x0000000c09008224 */ /* 0x000fe200078e0200 */
[----:B------:R-:W-:Y:S01]  /*47e0*/  IADD3 R9, PT, PT, -R8, RZ, RZ ;  /* 0x000000ff08097210 */ /* 0x000fe20007ffe1ff */
[--C-:B------:R-:W-:Y:S02]  /*47f0*/  IMAD.MOV R12, RZ, RZ, -R2.reuse ;  /* 0x000000ffff0c7224 */ /* 0x100fe400078e0a02 */
[----:B------:R-:W-:Y:S02]  /*4800*/  @!P0 IMAD R8, R13, R40, R2 ;  /* 0x000000280d088224 */ /* 0x000fe400078e0202 */
[----:B------:R-:W-:Y:S02]  /*4810*/  @!P0 IMAD.MOV.U32 R2, RZ, RZ, R0 ;  /* 0x000000ffff028224 */ /* 0x000fe400078e0000 */
[----:B------:R-:W-:Y:S02]  /*4820*/  IMAD R11, R3, R12, R11 ;  /* 0x0000000c030b7224 */ /* 0x000fe400078e020b */
[----:B------:R-:W-:Y:S02]  /*4830*/  IMAD R10, R6, R9, R10 ;  /* 0x00000009060a7224 */ /* 0x000fe400078e020a */
[----:B------:R-:W-:Y:S02]  /*4840*/  IMAD R11, R2, R3, R11 ;  /* 0x00000003020b7224 */ /* 0x000fe400078e020b */
[----:B------:R-:W-:Y:S02]  /*4850*/  IMAD R10, R8, R6, R10 ;  /* 0x00000006080a7224 */ /* 0x000fe400078e020a */
.L_x_79:
[----:B------:R-:W-:Y:S05]  /*4860*/  BRA.U UP0, `(.L_x_80) ;  /* 0x0000000100107547 */ /* 0x000fea000b800000 */
[----:B------:R-:W-:Y:S04]  /*4870*/  MOV R2, UR15 ;  /* 0x0000000f00027c02 */ /* 0x000fe80008000f00 */
[----:B------:R-:W-:Y:S04]  /*4880*/  SHF.L.U32 R2, R2, 0x1f, RZ ;  /* 0x0000001f02027819 */ /* 0x000fe800000006ff */
[----:B------:R-:W1:Y:S02]  /*4890*/  SYNCS.PHASECHK.TRANS64.TRYWAIT P0, [UR4+0x98], R2 ;  /* 0x00009802ff0075a7 */ /* 0x000e640008001104 */
[----:B-1----:R-:W-:Y:S05]  /*48a0*/  @!P0 BRA `(.L_x_81) ;  /* 0x0000005000cc8947 */ /* 0x002fea0003800000 */
.L_x_80:
[----:B------:R-:W-:Y:S05]  /*48b0*/  @!P5 BRA `(.L_x_82) ;  /* 0x00000000002cd947 */ /* 0x000fea0003800000 */
[----:B------:R-:W-:Y:S01]  /*48c0*/  ISETP.NE.U32.AND P0, PT, R14, RZ, PT ;  /* 0x000000ff0e00720c */ /* 0x000fe20003f05070 */
[----:B------:R-:W-:Y:S03]  /*48d0*/  IMAD.MOV.U32 R88, RZ, RZ, 0x1 ;  /* 0x00000001ff587424 */ /* 0x000fe600078e00ff */
[----:B------:R-:W-:Y:S11]  /*48e0*/  ISETP.NE.AND.EX P0, PT, R15, RZ, PT, P0 ;  /* 0x000000ff0f00720c */ /* 0x000ff60003f05300 */
[----:B------:R-:W-:Y:S02]  /*48f0*/  @!UPT UIADD3 URZ, UPT, UPT, URZ, URZ, URZ ;  /* 0x000000fffffff290 */ /* 0x000fe4000fffe0ff */
[----:B------:R-:W2:Y:S01]  /*4900*/  @P0 LDC.64 R8, c[0x0][0xc88] ;  /* 0x00032200ff080b82 */ /* 0x000ea20000000a00 */
[----:B-1----:R-:W-:Y:S04]  /*4910*/  @P0 IMAD R0, R16, UR36, RZ ;  /* 0x0000002410000c24 */ /* 0x002fe8000f8e02ff */
[----:B--2---:R-:W-:Y:S04]  /*4920*/  @P0 IMAD.WIDE R8, R0, 0x4, R8 ;  /* 0x0000000400080825 */ /* 0x004fe800078e0208 */
[----:B------:R-:W-:Y:S01]  /*4930*/  HFMA2 R0, -RZ, RZ, 0, 5.9604644775390625e-08 ;  /* 0x00000001ff007431 */ /* 0x000fe200000001ff */
[----:B-----5:R2:W5:Y:S04]  /*4940*/  @P0 LDG.E R49, desc[UR46][R8.64] ;  /* 0x0000002e08310981 */ /* 0x020568000c1e1900 */
[----:B------:R-:W-:Y:S01]  /*4950*/  @!P0 PRMT R88, R0, 0x7610, R88 ;  /* 0x0000761000588816 */ /* 0x000fe20000000058 */
[----:B--2---:R-:W3:Y:S06]  /*4960*/  @!P0 LDC R49, c[0x0][0xc80] ;  /* 0x00032000ff318b82 */ /* 0x004eec0000000800 */
.L_x_82:
[----:B---3-5:R-:W-:Y:S01]  /*4970*/  @!P4 FSETP.EQ.AND P0, PT, R49, RZ, PT ;  /* 0x000000ff3100c20b */ /* 0x028fe20003f02000 */
[----:B------:R-:W-:Y:S01]  /*4980*/  @!UPT UIADD3 URZ, UPT, UPT, URZ, URZ, URZ ;  /* 0x000000fffffff290 */ /* 0x000fe2000fffe0ff */
[----:B------:R-:W-:Y:S11]  /*4990*/  @!P4 BRA `(.L_x_83) ;  /* 0x000000000018c947 */ /* 0x000ff60003800000 */
[----:B------:R-:W-:Y:S02]  /*49a0*/  LOP3.LUT P2, RZ, R88, 0xff, RZ, 0xc0, !PT ;  /* 0x000000ff58ff7812 */ /* 0x000fe4000784c0ff */
[----:B------:R-:W-:Y:S04]  /*49b0*/  ISETP.NE.U32.AND P0, PT, R14, RZ, PT ;  /* 0x000000ff0e00720c */ /* 0x000fe80003f05070 */
[----:B------:R-:W-:Y:S04]  /*49c0*/  ISETP.NE.AND.EX P0, PT, R15, RZ, PT, P0 ;  /* 0x000000ff0f00720c */ /* 0x000fe80003f05300 */
[----:B------:R-:W-:Y:S03]  /*49d0*/  PLOP3.LUT P0, PT, P0, PT, PT, 0x8, 0x80 ;  /* 0x000000000080781c */ /* 0x000fe6000070e170 */
[----:B------:R-:W-:Y:S11]  /*49e0*/  @P2 FSETP.EQ.AND P0, PT, R49, RZ, PT ;  /* 0x000000ff3100220b */ /* 0x000ff60003f02000 */
[----:B------:R-:W-:Y:S02]  /*49f0*/  @!UPT UIADD3 URZ, UPT, UPT, URZ, URZ, URZ ;  /* 0x000000fffffff290 */ /* 0x000fe4000fffe0ff */
.L_x_83:
[----:B------:R-:W2:Y:S01]  /*4a00*/  SYNCS.PHASECHK.TRANS64.TRYWAIT P2, [UR4+0x70], R28 ;  /* 0x0000701cff0075a7 */ /* 0x000ea20008041104 */
[----:B------:R-:W-:Y:S04]  /*4a10*/  ELECT P4, URZ, PT ;  /* 0x0000000000ff782f */ /* 0x000fe80003880000 */
[----:B------:R-:W-:Y:S11]  /*4a20*/  PLOP3.LUT P4, PT, P0, P4, PT, 0xf2, 0x2f ;  /* 0x00000000002f781c */ /* 0x000ff60000789e72 */
[----:B------:R-:W-:Y:S02]  /*4a30*/  @!UPT UIADD3 URZ, UPT, UPT, URZ, URZ, URZ ;  /* 0x000000fffffff290 */ /* 0x000fe4000fffe0ff */
[----:B------:R-:W-:Y:S05]  /*4a40*/  @!P4 IADD3 R8, P0, PT, R34, 0x980, RZ ;  /* 0x000009802208c810 */ /* 0x000fea0007f1e0ff */
[----:B-1----:R-:W-:Y:S01]  /*4a50*/  @!P4 IMAD.X R2, RZ, RZ, R35, P0 ;  /* 0x000000ffff02c224 */ /* 0x002fe200000e0623 */
[----:B--2---:R-:W-:Y:S07]  /*4a60*/  @!P2 BRA `(.L_x_84) ;  /* 0x000000500074a947 */ /* 0x004fee0003800000 */
.L_x_169:
[----:B------:R-:W-:Y:S01]  /*4a70*/  @!P4 R2UR UR6, R2 ;  /* 0x000000000206c2ca */ /* 0x000fe200000e0000 */
[----:B------:R-:W-:Y:S01]  /*4a80*/  VOTEU.ALL UP0, P4 ;  /* 0x0000000000ff7886 */ /* 0x000fe20002000000 */
[----:B------:R-:W-:Y:S01]  /*4a90*/  @!P4 R2UR UR7, R8 ;  /* 0x000000000807c2ca */ /* 0x000fe200000e0000 */
[----:B-1----:R-:W-:Y:S01]  /*4aa0*/  @!P4 IMAD.MOV.U32 R0, RZ, RZ, 0x2000 ;  /* 0x00002000ff00c424 */ /* 0x002fe200078e00ff */
[----:B------:R-:W-:Y:S01]  /*4ab0*/  UMOV UR10, 0x0 ;  /* 0x00000000000a7882 */ /* 0x000fe20000000000 */
[----:B------:R-:W-:Y:S01]  /*4ac0*/  UMOV UR11, 0x10000000 ;  /* 0x10000000000b7882 */ /* 0x000fe20000000000 */
[----:B------:R-:W-:Y:S01]  /*4ad0*/  @!UP0 UIADD3 UR32, UPT, UPT, UR4, 0x200, URZ ;  /* 0x0000020004208890 */ /* 0x000fe2000fffe0ff */
[----:B------:R-:W-:Y:S06]  /*4ae0*/  VOTEU.ALL UP0, P4 ;  /* 0x0000000000ff7886 */ /* 0x000fec0002000000 */
[----:B------:R-:W-:Y:S01]  /*4af0*/  IMAD.U32 R9, RZ, RZ, UR6 ;  /* 0x00000006ff097e24 */ /* 0x000fe2000f8e00ff */
[----:B------:R-:W-:Y:S01]  /*4b00*/  UPRMT UR6, UR37, 0x654, UR33 ;  /* 0x0000065425067896 */ /* 0x000fe20008000021 */
[----:B------:R-:W-:Y:S03]  /*4b10*/  IMAD.U32 R8, RZ, RZ, UR7 ;  /* 0x00000007ff087e24 */ /* 0x000fe6000f8e00ff */
[----:B------:R-:W-:Y:S02]  /*4b20*/  @!P4 R2UR UR13, R9 ;  /* 0x00000000090dc2ca */ /* 0x000fe400000e0000 */
[----:B------:R-:W-:Y:S02]  /*4b30*/  @!P4 R2UR UR12, R8 ;  /* 0x00000000080cc2ca */ /* 0x000fe400000e0000 */
[----:B------:R-:W-:Y:S05]  /*4b40*/  @!P4 IADD3 R8, P0, PT, R34, 0x980, RZ ;  /* 0x000009802208c810 */ /* 0x000fea0007f1e0ff */
[----:B------:R-:W-:Y:S06]  /*4b50*/  @!P4 IMAD.X R2, RZ, RZ, R35, P0 ;  /* 0x000000ffff02c224 */ /* 0x000fec00000e0623 */
[----:B------:R1:W-:Y:S01]  /*4b60*/  @!UP0 UTMALDG.3D [UR32], [UR12], desc[UR10] ;  /* 0x00000a200c0085b4 */ /* 0x0003e20008011000 */
[----:B------:R1:W-:Y:S01]  /*4b70*/  @!P4 SYNCS.ARRIVE.TRANS64.RED.A0TR RZ, [UR4+0x50], R0 ;  /* 0x00005000ffffc9a7 */ /* 0x0003e20008300404 */
[----:B------:R-:W-:Y:S01]  /*4b80*/  SYNCS.ARRIVE.TRANS64.RED.A1T0 RZ, [UR6], RZ ;  /* 0x000000ffffff79a7 */ /* 0x000fe20008100406 */
[----:B------:R-:W2:Y:S02]  /*4b90*/  SYNCS.PHASECHK.TRANS64.TRYWAIT P2, [UR4+0x78], R28 ;  /* 0x0000781cff0075a7 */ /* 0x000ea40008041104 */
[----:B-12---:R-:W-:Y:S05]  /*4ba0*/  @!P2 BRA `(.L_x_85) ;  /* 0x00000050003ca947 */ /* 0x006fea0003800000 */
.L_x_171:
[----:B------:R-:W-:Y:S01]  /*4bb0*/  @!P4 R2UR UR6, R2 ;  /* 0x000000000206c2ca */ /* 0x000fe200000e0000 */
[----:B------:R-:W-:Y:S01]  /*4bc0*/  VOTEU.ALL UP0, P4 ;  /* 0x0000000000ff7886 */ /* 0x000fe20002000000 */
[----:B------:R-:W-:Y:S01]  /*4bd0*/  @!P4 R2UR UR7, R8 ;  /* 0x000000000807c2ca */ /* 0x000fe200000e0000 */
[----:B-1----:R-:W-:Y:S01]  /*4be0*/  @!P4 IMAD.MOV.U32 R0, RZ, RZ, 0x2000 ;  /* 0x00002000ff00c424 */ /* 0x002fe200078e00ff */
[----:B------:R-:W-:Y:S01]  /*4bf0*/  UMOV UR10, 0x0 ;  /* 0x00000000000a7882 */ /* 0x000fe20000000000 */
[----:B------:R-:W-:Y:S01]  /*4c00*/  UMOV UR11, 0x10000000 ;  /* 0x10000000000b7882 */ /* 0x000fe20000000000 */
[----:B------:R-:W-:Y:S02]  /*4c10*/  @!UP0 UIADD3 UR18, UPT, UPT, UR34, 0x20, URZ ;  /* 0x0000002022128890 */ /* 0x000fe4000fffe0ff */
[----:B------:R-:W-:Y:S01]  /*4c20*/  @!UP0 UIADD3 UR16, UPT, UPT, UR4, 0x2200, URZ ;  /* 0x0000220004108890 */ /* 0x000fe2000fffe0ff */
[----:B------:R-:W-:Y:S01]  /*4c30*/  VOTEU.ALL UP0, P4 ;  /* 0x0000000000ff7886 */ /* 0x000fe20002000000 */
[----:B------:R-:W-:Y:S01]  /*4c40*/  UMOV UR19, UR35 ;  /* 0x0000002300137c82 */ /* 0x000fe20008000000 */
[----:B------:R-:W-:Y:S02]  /*4c50*/  UMOV UR20, UR36 ;  /* 0x0000002400147c82 */ /* 0x000fe40008000000 */
        /* <DEDUP_REMOVED lines=12> */
.L_x_173:
[----:B------:R-:W2:Y:S01]  /*4d20*/  LDC.64 R12, c[0x0][0xf18] ;  /* 0x0003c600ff0c7b82 */ /* 0x000ea20000000a00 */
[----:B------:R-:W-:Y:S01]  /*4d30*/  @!P4 R2UR UR6, R2 ;  /* 0x000000000206c2ca */ /* 0x000fe200000e0000 */
[----:B------:R-:W-:Y:S01]  /*4d40*/  VOTEU.ALL UP0, P4 ;  /* 0x0000000000ff7886 */ /* 0x000fe20002000000 */
[----:B------:R-:W-:Y:S01]  /*4d50*/  @!P4 R2UR UR7, R8 ;  /* 0x000000000807c2ca */ /* 0x000fe200000e0000 */
[----:B-1----:R-:W-:Y:S01]  /*4d60*/  @!P4 IMAD.MOV.U32 R0, RZ, RZ, 0x2000 ;  /* 0x00002000ff00c424 */ /* 0x002fe200078e00ff */
[----:B------:R-:W-:Y:S03]  /*4d70*/  UMOV UR18, 0x0 ;  /* 0x0000000000127882 */ /* 0x000fe60000000000 */
[----:B------:R-:W1:Y:S01]  /*4d80*/  @!P1 LDC R2, c[0x0][0xf0c] ;  /* 0x0003c300ff029b82 */ /* 0x000e620000000800 */
[----:B------:R-:W-:Y:S01]  /*4d90*/  @!UP0 UIADD3 UR10, UPT, UPT, UR34, 0x40, URZ ;  /* 0x00000040220a8890 */ /* 0x000fe2000fffe0ff */
[----:B------:R-:W-:Y:S01]  /*4da0*/  @P3 SHF.R.U32.HI R29, RZ, 0x10, R21 ;  /* 0x00000010ff1d3819 */ /* 0x000fe20000011615 */
[----:B------:R-:W-:Y:S01]  /*4db0*/  @!UP0 UIADD3 UR8, UPT, UPT, UR4, 0x4200, URZ ;  /* 0x0000420004088890 */ /* 0x000fe2000fffe0ff */
[----:B------:R-:W-:Y:S01]  /*4dc0*/  VIADD R31, R31, 0x1 ;  /* 0x000000011f1f7836 */ /* 0x000fe20000000000 */
[----:B------:R-:W-:Y:S01]  /*4dd0*/  VOTEU.ALL UP0, P4 ;  /* 0x0000000000ff7886 */ /* 0x000fe20002000000 */
[----:B------:R-:W-:Y:S01]  /*4de0*/  UMOV UR19, 0x10000000 ;  /* 0x1000000000137882 */ /* 0x000fe20000000000 */
[----:B------:R-:W-:Y:S01]  /*4df0*/  UMOV UR11, UR35 ;  /* 0x00000023000b7c82 */ /* 0x000fe20008000000 */
[----:B------:R-:W-:Y:S01]  /*4e00*/  IMAD.U32 R9, RZ, RZ, UR6 ;  /* 0x00000006ff097e24 */ /* 0x000fe2000f8e00ff */
[----:B------:R-:W-:Y:S01]  /*4e10*/  UMOV UR12, UR36 ;  /* 0x00000024000c7c82 */ /* 0x000fe20008000000 */
[----:B------:R-:W-:Y:S01]  /*4e20*/  IMAD.U32 R8, RZ, RZ, UR7 ;  /* 0x00000007ff087e24 */ /* 0x000fe2000f8e00ff */
[----:B------:R-:W-:Y:S02]  /*4e30*/  UPRMT UR6, UR37, 0x654, UR9 ;  /* 0x0000065425067896 */ /* 0x000fe40008000009 */
[----:B------:R-:W-:Y:S02]  /*4e40*/  @!P4 R2UR UR21, R9 ;  /* 0x000000000915c2ca */ /* 0x000fe400000e0000 */
[----:B------:R-:W-:Y:S02]  /*4e50*/  @!P4 R2UR UR20, R8 ;  /* 0x000000000814c2ca */ /* 0x000fe400000e0000 */
[----:B------:R-:W3:Y:S11]  /*4e60*/  LDC.64 R8, c[0x0][0xf10] ;  /* 0x0003c400ff087b82 */ /* 0x000ef60000000a00 */
[----:B------:R4:W-:Y:S01]  /*4e70*/  @!UP0 UTMALDG.3D [UR8], [UR20], desc[UR18] ;  /* 0x00001208140085b4 */ /* 0x0009e20008011000 */
[----:B------:R5:W-:Y:S01]  /*4e80*/  @!P4 SYNCS.ARRIVE.TRANS64.RED.A0TR RZ, [UR4+0x60], R0 ;  /* 0x00006000ffffc9a7 */ /* 0x000be20008300404 */
[C---:B---3--:R-:W-:Y:S01]  /*4e90*/  @!P1 IMAD.HI.U32 R8, R11.reuse, R8, RZ ;  /* 0x000000080b089227 */ /* 0x048fe200078e00ff */
[----:B--2---:R-:W-:Y:S02]  /*4ea0*/  @!P1 ISETP.NE.AND P0, PT, R12, 0x1, PT ;  /* 0x000000010c00980c */ /* 0x004fe40003f05270 */
[----:B-1----:R-:W-:Y:S01]  /*4eb0*/  @!P1 ISETP.NE.AND P2, PT, R2, 0x1, PT ;  /* 0x000000010200980c */ /* 0x002fe20003f45270 */
[----:B------:R-:W-:Y:S01]  /*4ec0*/  SYNCS.ARRIVE.TRANS64.RED.A1T0 RZ, [UR6], RZ ;  /* 0x000000ffffff79a7 */ /* 0x000fe20008100406 */
[C---:B------:R-:W-:Y:S01]  /*4ed0*/  @!P1 IMAD.HI.U32 R13, R10.reuse, R13, RZ ;  /* 0x0000000d0a0d9227 */ /* 0x040fe200078e00ff */
[----:B------:R-:W-:Y:S04]  /*4ee0*/  @!P1 SHF.R.U32.HI R8, RZ, R9, R8 ;  /* 0x00000009ff089219 */ /* 0x000fe80000011608 */
[----:B------:R-:W-:Y:S01]  /*4ef0*/  @!P1 SEL R8, R11, R8, !P2 ;  /* 0x000000080b089207 */ /* 0x000fe20005000000 */
[----:B------:R-:W1:Y:S01]  /*4f00*/  SYNCS.PHASECHK.TRANS64.TRYWAIT P5, [UR4+0x88], R28 ;  /* 0x0000881cff0075a7 */ /* 0x000e6200080a1104 */
[----:B-----5:R-:W2:Y:S02]  /*4f10*/  @!P1 LDC R0, c[0x0][0xf20] ;  /* 0x0003c800ff009b82 */ /* 0x020ea40000000800 */
[----:B--2---:R-:W-:Y:S04]  /*4f20*/  @!P1 SHF.R.U32.HI R0, RZ, R0, R13 ;  /* 0x00000000ff009219 */ /* 0x004fe8000001160d */
[----:B------:R-:W-:Y:S05]  /*4f30*/  @!P1 SEL R9, R10, R0, !P0 ;  /* 0x000000000a099207 */ /* 0x000fea0004000000 */
[----:B------:R-:W-:Y:S02]  /*4f40*/  @!P1 IMAD.IADD R0, R9, 0x1, -R8 ;  /* 0x0000000109009824 */ /* 0x000fe400078e0a08 */
[----:B------:R-:W-:Y:S02]  /*4f50*/  @!P1 IMAD.IADD R8, R8, 0x1, -R9 ;  /* 0x0000000108089824 */ /* 0x000fe400078e0a09 */
[----:B------:R-:W-:Y:S02]  /*4f60*/  @!P1 IMAD R11, R0, R2, R11 ;  /* 0x00000002000b9224 */ /* 0x000fe400078e020b */
[----:B------:R-:W-:Y:S01]  /*4f70*/  @!P1 IMAD R10, R8, R12, R10 ;  /* 0x0000000c080a9224 */ /* 0x000fe200078e020a */
[----:B-1--4-:R-:W-:Y:S06]  /*4f80*/  @!P5 BRA `(.L_x_87) ;  /* 0x0000004c0074d947 */ /* 0x012fec0003800000 */
.L_x_175:
[----:B------:R-:W-:Y:S01]  /*4f90*/  @!P4 IADD3 R2, P0, PT, R34, 0x980, RZ ;  /* 0x000009802202c810 */ /* 0x000fe20007f1e0ff */
[----:B------:R-:W-:Y:S01]  /*4fa0*/  VOTEU.ALL UP0, P4 ;  /* 0x0000000000ff7886 */ /* 0x000fe20002000000 */
[----:B------:R-:W-:Y:S01]  /*4fb0*/  UMOV UR10, 0x0 ;  /* 0x00000000000a7882 */ /* 0x000fe20000000000 */
[----:B------:R-:W-:Y:S01]  /*4fc0*/  UMOV UR11, 0x10000000 ;  /* 0x10000000000b7882 */ /* 0x000fe20000000000 */
[----:B------:R-:W-:Y:S01]  /*4fd0*/  @!P4 R2UR UR7, R2 ;  /* 0x000000000207c2ca */ /* 0x000fe200000e0000 */
[----:B-1----:R-:W-:Y:S01]  /*4fe0*/  @!P4 IMAD.X R0, RZ, RZ, R35, P0 ;  /* 0x000000ffff00c224 */ /* 0x002fe200000e0623 */
[----:B------:R-:W-:Y:S01]  /*4ff0*/  @!UP0 UIADD3 UR26, UPT, UPT, UR34, 0x60, URZ ;  /* 0x00000060221a8890 */ /* 0x000fe2000fffe0ff */
[----:B------:R-:W-:Y:S01]  /*5000*/  IMAD.IADD R2, R10, 0x1, R86 ;  /* 0x000000010a027824 */ /* 0x000fe200078e0256 */
[----:B------:R-:W-:Y:S01]  /*5010*/  @!UP0 UIADD3 UR24, UPT, UPT, UR4, 0x6200, URZ ;  /* 0x0000620004188890 */ /* 0x000fe2000fffe0ff */
[----:B------:R-:W-:Y:S01]  /*5020*/  ISETP.NE.AND P0, PT, R31, 0x2, PT ;  /* 0x000000021f00780c */ /* 0x000fe20003f05270 */
[----:B------:R-:W-:Y:S01]  /*5030*/  @!UP0 UIADD3 UR25, UPT, UPT, UR4, 0x68, URZ ;  /* 0x0000006804198890 */ /* 0x000fe2000fffe0ff */
[----:B------:R-:W-:Y:S01]  /*5040*/  @!P4 R2UR UR6, R0 ;  /* 0x000000000006c2ca */ /* 0x000fe200000e0000 */
[----:B------:R-:W-:Y:S01]  /*5050*/  VOTEU.ALL UP0, P4 ;  /* 0x0000000000ff7886 */ /* 0x000fe20002000000 */
[----:B------:R-:W-:Y:S01]  /*5060*/  UMOV UR27, UR35 ;  /* 0x00000023001b7c82 */ /* 0x000fe20008000000 */
[----:B------:R-:W-:Y:S01]  /*5070*/  UMOV UR28, UR36 ;  /* 0x00000024001c7c82 */ /* 0x000fe20008000000 */
[----:B------:R-:W-:Y:S01]  /*5080*/  IMAD.IADD R0, R11, 0x1, R87 ;  /* 0x000000010b007824 */ /* 0x000fe200078e0257 */
[----:B------:R-:W-:Y:S01]  /*5090*/  R2UR UR12, R2 ;  /* 0x00000000020c72ca */ /* 0x000fe200000e0000 */
[----:B------:R-:W-:Y:S01]  /*50a0*/  IMAD.U32 R8, RZ, RZ, UR7 ;  /* 0x00000007ff087e24 */ /* 0x000fe2000f8e00ff */
[----:B------:R-:W-:Y:S02]  /*50b0*/  @P3 R2UR UR36, R29 ;  /* 0x000000001d2432ca */ /* 0x000fe400000e0000 */
[----:B------:R-:W-:Y:S02]  /*50c0*/  R2UR UR20, R0 ;  /* 0x00000000001472ca */ /* 0x000fe400000e0000 */
[----:B------:R-:W-:Y:S02]  /*50d0*/  SEL R0, RZ, 0x1, P0 ;  /* 0x00000001ff007807 */ /* 0x000fe40000000000 */
[----:B------:R-:W-:Y:S01]  /*50e0*/  IMAD.U32 R9, RZ, RZ, UR6 ;  /* 0x00000006ff097e24 */ /* 0x000fe2000f8e00ff */
[----:B------:R-:W-:Y:S02]  /*50f0*/  @!P4 R2UR UR6, R8 ;  /* 0x000000000806c2ca */ /* 0x000fe400000e0000 */
[----:B------:R-:W-:Y:S02]  /*5100*/  LOP3.LUT R30, R30, R0, RZ, 0x3c, !PT ;  /* 0x000000001e1e7212 */ /* 0x000fe400078e3cff */
[----:B------:R-:W-:Y:S02]  /*5110*/  @!P4 R2UR UR7, R9 ;  /* 0x000000000907c2ca */ /* 0x000fe400000e0000 */
[----:B------:R-:W-:Y:S02]  /*5120*/  LOP3.LUT R32, R32, 0x1, RZ, 0x3c, !PT ;  /* 0x0000000120207812 */ /* 0x000fe400078e3cff */
[----:B------:R-:W-:Y:S09]  /*5130*/  SEL R31, R31, RZ, P0 ;  /* 0x000000ff1f1f7207 */ /* 0x000ff20000000000 */
[----:B------:R2:W-:Y:S01]  /*5140*/  @!UP0 UTMALDG.3D [UR24], [UR6], desc[UR10] ;  /* 0x00000a18060085b4 */ /* 0x0005e20008011000 */
[----:B------:R2:W-:Y:S01]  /*5150*/  @!P4 SYNCS.ARRIVE.TRANS64.RED.A0TR RZ, [UR4+0x68], R27 ;  /* 0x0000681bffffc9a7 */ /* 0x0005e20008300404 */
[----:B------:R-:W-:Y:S01]  /*5160*/  UPLOP3.LUT UP0, UPT, UPT, UPT, UPT, 0x80, 0x8 ;  /* 0x000000000008789c */ /* 0x000fe20003f0f070 */
[----:B------:R-:W-:Y:S01]  /*5170*/  SYNCS.ARRIVE.TRANS64.RED.A1T0 RZ, [UR5], RZ ;  /* 0x000000ffffff79a7 */ /* 0x000fe20008100405 */
[----:B------:R-:W-:Y:S09]  /*5180*/  @P3 BRA `(.L_x_88) ;  /* 0xfffffff000a03947 */ /* 0x000ff2000383ffff */
[----:B------:R-:W-:-:S04]  /*5190*/  SHF.L.U32 R2, R32, 0x1f, RZ ;  /* 0x0000001f20027819 */ /* 0x000fc800000006ff */
[----:B------:R-:W1:Y:S02]  /*51a0*/  SYNCS.PHASECHK.TRANS64.TRYWAIT P0, [UR4+0x70], R2 ;  /* 0x00007002ff0075a7 */ /* 0x000e640008001104 */
[----:B-1----:R-:W-:Y:S05]  /*51b0*/  @!P0 BRA `(.L_x_89) ;  /* 0x0000004c00008947 */ /* 0x002fea0003800000 */
.L_x_177:
[----:B------:R-:W3:Y:S02]  /*51c0*/  SYNCS.PHASECHK.TRANS64.TRYWAIT P0, [UR4+0x78], R2 ;  /* 0x00007802ff0075a7 */ /* 0x000ee40008001104 */
[----:B---3--:R-:W-:Y:S05]  /*51d0*/  @!P0 BRA `(.L_x_90) ;  /* 0x0000004c00108947 */ /* 0x008fea0003800000 */
.L_x_179:
[----:B------:R-:W3:Y:S02]  /*51e0*/  SYNCS.PHASECHK.TRANS64.TRYWAIT P0, [UR4+0x80], R2 ;  /* 0x00008002ff0075a7 */ /* 0x000ee40008001104 */
[----:B---3--:R-:W-:Y:S05]  /*51f0*/  @!P0 BRA `(.L_x_91) ;  /* 0x0000004c00208947 */ /* 0x008fea0003800000 */
.L_x_181:
[----:B-1----:R-:W-:-:S07]  /*5200*/  MOV R0, UR4 ;  /* 0x0000000400007c02 */ /* 0x002fce0008000f00 */
.L_x_92:
[----:B-1----:R-:W-:-:S04]  /*5210*/  SHF.L.U32 R2, R32, 0x1f, RZ ;  /* 0x0000001f20027819 */ /* 0x002fc800000006ff */
[----:B------:R1:W3:Y:S03]  /*5220*/  SYNCS.PHASECHK.TRANS64.TRYWAIT P0, [R0+URZ+0x88], R2 ;  /* 0x00008802000075a7 */ /* 0x0002e600080011ff */
[----:B---3--:R-:W-:Y:S05]  /*5230*/  @!P0 NANOSLEEP.SYNCS 0x989680 ;  /* 0x009896800000895d */ /* 0x008fea0003900000 */
[----:B------:R-:W3:Y:S02]  /*5240*/  @!P0 SYNCS.PHASECHK.TRANS64 P0, [R0+URZ+0x88], R2 ;  /* 0x00008802000085a7 */ /* 0x000ee400080010ff */
[----:B--23--:R-:W-:Y:S05]  /*5250*/  @P0 EXIT ;  /* 0x000000000000094d */ /* 0x00cfea0003800000 */
[----:B------:R-:W-:Y:S05]  /*5260*/  BRA `(.L_x_92) ;  /* 0xfffffffc00e87947 */ /* 0x000fea000383ffff */
.L_x_77:
[----:B------:R-:W-:-:S06]  /*5270*/  UISETP.GE.AND UP0, UPT, UR13, 0x4, UPT ;  /* 0x000000040d00788c */ /* 0x000fcc000bf06270 */
[----:B------:R-:W-:-:S13]  /*5280*/  PLOP3.LUT P0, PT, PT, PT, UP0, 0x80, 0x8 ;  /* 0x000000000008781c */ /* 0x000fda0003f0f008 */
[----:B------:R-:W-:Y:S05]  /*5290*/  @!P0 EXIT ;  /* 0x000000000000894d */ /* 0x000fea0003800000 */
[----:B------:R-:W-:Y:S01]  /*52a0*/  BAR.SYNC.DEFER_BLOCKING 0x6, 0xa0 ;  /* 0x0182800000007b1d */ /* 0x000fe20000010000 */
[C---:B------:R-:W-:Y:S01]  /*52b0*/  IMAD.SHL.U32 R2, R101.reuse, 0x20, RZ ;  /* 0x0000002065027824 */ /* 0x040fe200078e00ff */
[C---:B------:R-:W-:Y:S01]  /*52c0*/  SHF.L.U32 R46, R101.reuse, 0x10, RZ ;  /* 0x00000010652e7819 */ /* 0x040fe200000006ff */
[C---:B------:R-:W-:Y:S01]  /*52d0*/  IMAD.SHL.U32 R100, R101.reuse, 0x4, RZ ;  /* 0x0000000465647824 */ /* 0x040fe200078e00ff */
[C---:B------:R-:W-:Y:S01]  /*52e0*/  LOP3.LUT R102, R101.reuse, 0x60, RZ, 0xc0, !PT ;  /* 0x0000006065667812 */ /* 0x040fe200078ec0ff */
[----:B------:R-:W-:Y:S01]  /*52f0*/  HFMA2 R97, -RZ, RZ, 0, 5.9604644775390625e-08 ;  /* 0x00000001ff617431 */ /* 0x000fe200000001ff */
[----:B------:R-:W-:Y:S02]  /*5300*/  UMOV UR48, 0x400 ;  /* 0x0000040000307882 */ /* 0x000fe40000000000 */
[----:B------:R-:W1:Y:S01]  /*5310*/  LDC R91, c[0x0][0x370] ;  /* 0x0000dc00ff5b7b82 */ /* 0x000e620000000800 */
[----:B------:R-:W-:Y:S01]  /*5320*/  ULEA UR48, UR37, UR48, 0x18 ;  /* 0x0000003025307291 */ /* 0x000fe2000f8ec0ff */
[----:B------:R-:W-:Y:S01]  /*5330*/  LOP3.LUT R3, R2, 0xc0, RZ, 0xc0, !PT ;  /* 0x000000c002037812 */ /* 0x000fe200078ec0ff */
[----:B------:R-:W-:Y:S01]  /*5340*/  HFMA2 R95, -RZ, RZ, 0, 0 ;  /* 0x00000000ff5f7431 */ /* 0x000fe200000001ff */
[----:B------:R-:W-:Y:S01]  /*5350*/  LOP3.LUT R99, R101, 0x2, RZ, 0xc0, !PT ;  /* 0x0000000265637812 */ /* 0x000fe200078ec0ff */
[----:B------:R-:W-:Y:S01]  /*5360*/  UIADD3 UR4, UPT, UPT, UR48, 0x200, URZ ;  /* 0x0000020030047890 */ /* 0x000fe2000fffe0ff */
[----:B------:R-:W-:Y:S01]  /*5370*/  LOP3.LUT R100, R3, 0x18, R100, 0xf8, !PT ;  /* 0x0000001803647812 */ /* 0x000fe200078ef864 */
[----:B------:R-:W-:Y:S01]  /*5380*/  IMAD.MOV.U32 R45, RZ, RZ, RZ ;  /* 0x000000ffff2d7224 */ /* 0x000fe200078e00ff */
[----:B------:R-:W3:Y:S01]  /*5390*/  LDC R42, c[0x0][0xf0c] ;  /* 0x0003c300ff2a7b82 */ /* 0x000ee20000000800 */
[----:B------:R-:W-:Y:S01]  /*53a0*/  LOP3.LUT R46, R46, 0x600000, RZ, 0xc0, !PT ;  /* 0x006000002e2e7812 */ /* 0x000fe200078ec0ff */
[----:B------:R-:W-:Y:S01]  /*53b0*/  IMAD.MOV.U32 R105, RZ, RZ, RZ ;  /* 0x000000ffff697224 */ /* 0x000fe200078e00ff */
[----:B------:R-:W-:Y:S01]  /*53c0*/  LOP3.LUT R100, R100, 0xf20, R2, 0xf8, !PT ;  /* 0x00000f2064647812 */ /* 0x000fe200078ef802 */
[----:B------:R-:W-:Y:S01]  /*53d0*/  IMAD.U32 R93, RZ, RZ, UR4 ;  /* 0x00000004ff5d7e24 */ /* 0x000fe2000f8e00ff */
[----:B------:R-:W-:Y:S01]  /*53e0*/  LOP3.LUT R101, R101, 0x4, RZ, 0xc0, !PT ;  /* 0x0000000465657812 */ /* 0x000fe200078ec0ff */
[----:B------:R-:W4:Y:S01]  /*53f0*/  LDCU.64 UR52, c[0x0][0x348] ;  /* 0x00006900ff3477ac */ /* 0x000f220008000a00 */
[----:B------:R-:W-:Y:S01]  /*5400*/  MOV R96, RZ ;  /* 0x000000ff00607202 */ /* 0x000fe20000000f00 */
[----:B------:R-:W1:Y:S01]  /*5410*/  LDC R89, c[0x0][0xf20] ;  /* 0x0003c800ff597b82 */ /* 0x000e620000000800 */
[----:B------:R-:W2:Y:S01]  /*5420*/  LDS R0, [UR48+0x130] ;  /* 0x00013030ff007984 */ /* 0x000ea20008000800 */
[----:B------:R-:W-:Y:S01]  /*5430*/  IMAD R100, R100, 0x2, R93 ;  /* 0x0000000264647824 */ /* 0x000fe200078e025d */
[----:B------:R-:W1:Y:S03]  /*5440*/  LDCU.64 UR38, c[0x0][0xc88] ;  /* 0x00019100ff2677ac */ /* 0x000e660008000a00 */
[--C-:B------:R-:W-:Y:S01]  /*5450*/  IMAD R99, R99, -0x10, R100.reuse ;  /* 0xfffffff063637824 */ /* 0x100fe200078e0264 */
[----:B------:R-:W1:Y:S01]  /*5460*/  LDCU.64 UR44, c[0x0][0xc90] ;  /* 0x00019200ff2c77ac */ /* 0x000e620008000a00 */
[----:B------:R-:W1:Y:S01]  /*5470*/  LDC R41, c[0x0][0xf30] ;  /* 0x0003cc00ff297b82 */ /* 0x000e620000000800 */
[----:B------:R-:W-:Y:S01]  /*5480*/  IMAD R98, R101, -0x10, R100 ;  /* 0xfffffff065627824 */ /* 0x000fe200078e0264 */
[----:B------:R-:W-:Y:S01]  /*5490*/  UMOV UR49, URZ ;  /* 0x000000ff00317c82 */ /* 0x000fe20008000000 */
[----:B------:R-:W-:-:S05]  /*54a0*/  UMOV UR51, URZ ;  /* 0x000000ff00337c82 */ /* 0x000fca0008000000 */
[----:B------:R-:W1:Y:S08]  /*54b0*/  LDC.64 R84, c[0x0][0xf10] ;  /* 0x0003c400ff547b82 */ /* 0x000e700000000a00 */
[----:B------:R-:W1:Y:S08]  /*54c0*/  LDC.64 R38, c[0x0][0xf18] ;  /* 0x0003c600ff267b82 */ /* 0x000e700000000a00 */
[----:B------:R-:W1:Y:S08]  /*54d0*/  LDC.64 R36, c[0x0][0xf28] ;  /* 0x0003ca00ff247b82 */ /* 0x000e700000000a00 */
[----:B------:R-:W1:Y:S01]  /*54e0*/  LDC.64 R82, c[0x0][0xcb0] ;  /* 0x00032c00ff527b82 */ /* 0x000e620000000a00 */
[----:B--2---:R-:W-:-:S07]  /*54f0*/  IMAD.IADD R46, R0, 0x1, R46 ;  /* 0x00000001002e7824 */ /* 0x004fce00078e022e */
[----:B------:R-:W2:Y:S08]  /*5500*/  LDC.64 R80, c[0x0][0xca8] ;  /* 0x00032a00ff507b82 */ /* 0x000eb00000000a00 */
[----:B---34-:R-:W1:Y:S02]  /*5510*/  LDC R90, c[0x0][0x374] ;  /* 0x0000dd00ff5a7b82 */ /* 0x018e640000000800 */
.L_x_136:
[----:B------:R-:W-:Y:S02]  /*5520*/  LEA R0, R105, UR48, 0x3 ;  /* 0x0000003069007c11 */ /* 0x000fe4000f8e18ff */
[----:B------:R-:W-:Y:S02]  /*5530*/  SHF.L.U32 R2, R95, 0x1f, RZ ;  /* 0x0000001f5f027819 */ /* 0x000fe400000006ff */
[----:B-1----:R-:W-:Y:S02]  /*5540*/  LEA R16, R105, UR48, 0x4 ;  /* 0x0000003069107c11 */ /* 0x002fe4000f8e20ff */
[----:B---3--:R-:W3:Y:S02]  /*5550*/  SYNCS.PHASECHK.TRANS64.TRYWAIT P0, [R0+URZ+0xa0], R2 ;  /* 0x0000a002000075a7 */ /* 0x008ee400080011ff */
[----:B---3--:R-:W-:Y:S05]  /*5560*/  @!P0 BRA `(.L_x_93) ;  /* 0x00000048005c8947 */ /* 0x008fea0003800000 */
.L_x_182:
[----:B------:R-:W4:Y:S01]  /*5570*/  LDC.64 R10, c[0x0][0xf10] ;  /* 0x0003c400ff0a7b82 */ /* 0x000f220000000a00 */
[----:B------:R-:W2:Y:S01]  /*5580*/  LDS.128 R16, [R16+0x110] ;  /* 0x0001100010107984 */ /* 0x000ea20000000c00 */
[----:B-1----:R-:W-:Y:S01]  /*5590*/  ISETP.NE.AND P1, PT, R41, 0x1, PT ;  /* 0x000000012900780c */ /* 0x002fe20003f25270 */
[----:B---3--:R-:W-:Y:S01]  /*55a0*/  VIADD R0, R0, 0xb0 ;  /* 0x000000b000007836 */ /* 0x008fe20000000000 */
[----:B------:R-:W-:Y:S04]  /*55b0*/  ISETP.GE.AND P0, PT, R40, 0x1, PT ;  /* 0x000000012800780c */ /* 0x000fe80003f06270 */
[----:B------:R-:W1:Y:S01]  /*55c0*/  LDC.64 R8, c[0x0][0xf18] ;  /* 0x0003c600ff087b82 */ /* 0x000e620000000a00 */
[----:B------:R-:W-:Y:S01]  /*55d0*/  PRMT R0, RZ, 0x654, R0 ;  /* 0x00000654ff007816 */ /* 0x000fe20000000000 */
[----:B------:R-:W-:Y:S01]  /*55e0*/  @!PT LDS RZ, [RZ] ;  /* 0x00000000fffff984 */ /* 0x000fe20000000800 */
[----:B------:R-:W-:Y:S01]  /*55f0*/  @!PT LDS RZ, [RZ] ;  /* 0x00000000fffff984 */ /* 0x000fe20000000800 */
[----:B------:R-:W-:Y:S01]  /*5600*/  @!PT LDS RZ, [RZ] ;  /* 0x00000000fffff984 */ /* 0x000fe20000000800 */
[----:B------:R-:W-:Y:S01]  /*5610*/  @!PT LDS RZ, [RZ] ;  /* 0x00000000fffff984 */ /* 0x000fe20000000800 */
[----:B------:R3:W-:Y:S06]  /*5620*/  MEMBAR.ALL.CTA ;  /* 0x0000000000007992 */ /* 0x0007ec0000008000 */
[----:B---3--:R-:W3:Y:S01]  /*5630*/  FENCE.VIEW.ASYNC.S ;  /* 0x00000000000073c6 */ /* 0x008ee20000000000 */
[----:B------:R-:W1:Y:S08]  /*5640*/  @!P1 LDC R12, c[0x0][0xf20] ;  /* 0x0003c800ff0c9b82 */ /* 0x000e700000000800 */
[----:B------:R-:W1:Y:S01]  /*5650*/  @!P1 LDC R7, c[0x0][0xf0c] ;  /* 0x0003c300ff079b82 */ /* 0x000e620000000800 */
[----:B---3--:R3:W-:Y:S01]  /*5660*/  SYNCS.ARRIVE.TRANS64.RED.A1T0 RZ, [R0+URZ], RZ ;  /* 0x000000ff00ff79a7 */ /* 0x0087e200081004ff */
[----:B--2---:R-:W-:Y:S04]  /*5670*/  LOP3.LUT P4, RZ, R18, 0x1, RZ, 0xc0, !PT ;  /* 0x0000000112ff7812 */ /* 0x004fe8000788c0ff */
[----:B------:R-:W-:Y:S09]  /*5680*/  P2R R103, PR, RZ, 0x10 ;  /* 0x00000010ff677803 */ /* 0x000ff20000000000 */
[----:B------:R-:W-:Y:S02]  /*5690*/  @P4 MOV R44, R16 ;  /* 0x00000010002c4202 */ /* 0x000fe40000000f00 */
[----:B------:R-:W-:Y:S01]  /*56a0*/  @P4 LOP3.LUT R43, R17, 0xffff, RZ, 0xc0, !PT ;  /* 0x0000ffff112b4812 */ /* 0x000fe200078ec0ff */
[----:B---34-:R-:W-:Y:S06]  /*56b0*/  @!P0 BRA `(.L_x_94) ;  /* 0x0000000000a48947 */ /* 0x018fec0003800000 */
[----:B------:R-:W-:Y:S01]  /*56c0*/  IMAD.HI.U32 R0, R90, R39, RZ ;  /* 0x000000275a007227 */ /* 0x000fe200078e00ff */
[----:B------:R-:W-:Y:S02]  /*56d0*/  ISETP.NE.AND P0, PT, R38, 0x1, PT ;  /* 0x000000012600780c */ /* 0x000fe40003f05270 */
[----:B------:R-:W-:Y:S01]  /*56e0*/  ISETP.NE.AND P2, PT, R40, 0x1, PT ;  /* 0x000000012800780c */ /* 0x000fe20003f45270 */
[----:B------:R-:W-:Y:S01]  /*56f0*/  IMAD.HI.U32 R4, R91, R84, RZ ;  /* 0x000000545b047227 */ /* 0x000fe200078e00ff */
[----:B------:R-:W-:Y:S02]  /*5700*/  SHF.R.U32.HI R0, RZ, R89, R0 ;  /* 0x00000059ff007219 */ /* 0x000fe40000011600 */
[----:B------:R-:W-:Y:S01]  /*5710*/  ISETP.NE.AND P3, PT, R42, 0x1, PT ;  /* 0x000000012a00780c */ /* 0x000fe20003f65270 */
[----:B------:R-:W-:Y:S01]  /*5720*/  IMAD.HI.U32 R6, R43, R39, RZ ;  /* 0x000000272b067227 */ /* 0x000fe200078e00ff */
[-C--:B------:R-:W-:Y:S02]  /*5730*/  SHF.R.U32.HI R4, RZ, R85.reuse, R4 ;  /* 0x00000055ff047219 */ /* 0x080fe40000011604 */
[----:B------:R-:W-:Y:S01]  /*5740*/  SEL R0, R90, R0, !P0 ;  /* 0x000000005a007207 */ /* 0x000fe20004000000 */
[----:B------:R-:W-:Y:S01]  /*5750*/  IMAD.HI.U32 R5, R44, R84, RZ ;  /* 0x000000542c057227 */ /* 0x000fe200078e00ff */
[----:B------:R-:W-:Y:S03]  /*5760*/  SEL R4, R91, R4, !P3 ;  /* 0x000000045b047207 */ /* 0x000fe60005800000 */
[-C--:B------:R-:W-:Y:S01]  /*5770*/  IMAD.HI.U32 R3, R0, R36.reuse, RZ ;  /* 0x0000002400037227 */ /* 0x080fe200078e00ff */
[----:B------:R-:W-:Y:S03]  /*5780*/  SHF.R.U32.HI R5, RZ, R85, R5 ;  /* 0x00000055ff057219 */ /* 0x000fe60000011605 */
[----:B------:R-:W-:Y:S01]  /*5790*/  IMAD.HI.U32 R2, R4, R36, RZ ;  /* 0x0000002404027227 */ /* 0x000fe200078e00ff */
[----:B------:R-:W-:Y:S02]  /*57a0*/  @P2 SHF.R.U32.HI R0, RZ, R37, R3 ;  /* 0x00000025ff002219 */ /* 0x000fe40000011603 */
[----:B------:R-:W-:Y:S02]  /*57b0*/  SHF.R.U32.HI R3, RZ, R89, R6 ;  /* 0x00000059ff037219 */ /* 0x000fe40000011606 */
[----:B------:R-:W-:Y:S01]  /*57c0*/  @P2 SHF.R.U32.HI R4, RZ, R37, R2 ;  /* 0x00000025ff042219 */ /* 0x000fe20000011602 */
[----:B------:R-:W-:Y:S01]  /*57d0*/  IMAD R0, R40, R0, RZ ;  /* 0x0000000028007224 */ /* 0x000fe200078e02ff */
[----:B------:R-:W-:Y:S02]  /*57e0*/  SEL R3, R43, R3, !P0 ;  /* 0x000000032b037207 */ /* 0x000fe40004000000 */
[----:B------:R-:W-:Y:S01]  /*57f0*/  SEL R2, R44, R5, !P3 ;  /* 0x000000052c027207 */ /* 0x000fe20005800000 */
[----:B------:R-:W-:Y:S01]  /*5800*/  IMAD R5, R40, R4, RZ ;  /* 0x0000000428057224 */ /* 0x000fe200078e02ff */
[C---:B------:R-:W-:Y:S01]  /*5810*/  ISETP.GE.AND P0, PT, R3.reuse, R0, PT ;  /* 0x000000000300720c */ /* 0x040fe20003f06270 */
[C---:B------:R-:W-:Y:S03]  /*5820*/  IMAD.HI.U32 R0, R3.reuse, R36, RZ ;  /* 0x0000002403007227 */ /* 0x040fe600078e00ff */
[C---:B------:R-:W-:Y:S02]  /*5830*/  ISETP.GE.OR P0, PT, R2.reuse, R5, P0 ;  /* 0x000000050200720c */ /* 0x040fe40000706670 */
[----:B------:R-:W-:Y:S04]  /*5840*/  SHF.R.U32.HI R0, RZ, R37, R0 ;  /* 0x00000025ff007219 */ /* 0x000fe80000011600 */
[C---:B------:R-:W-:Y:S05]  /*5850*/  SEL R6, R3.reuse, R0, !P2 ;  /* 0x0000000003067207 */ /* 0x040fea0005000000 */
        /* <DEDUP_REMOVED lines=14> */
[----:B------:R-:W-:Y:S07]  /*5940*/  IMAD R43, R3, R38, R43 ;  /* 0x00000026032b7224 */ /* 0x000fee00078e022b */
.L_x_94:
[----:B-1----:R-:W-:Y:S01]  /*5950*/  @!P1 IMAD.HI.U32 R2, R43, R9, RZ ;  /* 0x000000092b029227 */ /* 0x002fe200078e00ff */
[----:B------:R-:W-:Y:S01]  /*5960*/  @!P1 ISETP.NE.AND P0, PT, R8, 0x1, PT ;  /* 0x000000010800980c */ /* 0x000fe20003f05270 */
[----:B------:R-:W-:Y:S01]  /*5970*/  USHF.L.U32 UR42, UR20, 0x7, URZ ;  /* 0x00000007142a7899 */ /* 0x000fe200080006ff */
[----:B------:R-:W-:Y:S01]  /*5980*/  @!P1 ISETP.NE.AND P2, PT, R7, 0x1, PT ;  /* 0x000000010700980c */ /* 0x000fe20003f45270 */
[C---:B------:R-:W-:Y:S01]  /*5990*/  @!P1 IMAD.HI.U32 R0, R44.reuse, R10, RZ ;  /* 0x0000000a2c009227 */ /* 0x040fe200078e00ff */
[----:B------:R-:W-:Y:S01]  /*59a0*/  @!P1 SHF.R.U32.HI R2, RZ, R12, R2 ;  /* 0x0000000cff029219 */ /* 0x000fe20000011602 */
[----:B------:R-:W-:Y:S01]  /*59b0*/  USHF.L.U32 UR41, UR12, 0x7, URZ ;  /* 0x000000070c297899 */ /* 0x000fe200080006ff */
[----:B------:R-:W-:Y:S01]  /*59c0*/  @P4 SHF.R.U32.HI R94, RZ, 0x10, R17 ;  /* 0x00000010ff5e4819 */ /* 0x000fe20000011611 */
[----:B------:R-:W-:Y:S01]  /*59d0*/  VIADD R105, R105, 0x1 ;  /* 0x0000000169697836 */ /* 0x000fe20000000000 */
[----:B------:R-:W-:Y:S01]  /*59e0*/  @!P1 SEL R2, R43, R2, !P0 ;  /* 0x000000022b029207 */ /* 0x000fe20004000000 */
[----:B------:R-:W-:Y:S01]  /*59f0*/  BSSY.RECONVERGENT B6, `(.L_x_95) ;  /* 0x0000028000067945 */ /* 0x000fe20003800200 */
[----:B------:R-:W-:Y:S02]  /*5a00*/  @!P1 SHF.R.U32.HI R0, RZ, R11, R0 ;  /* 0x0000000bff009219 */ /* 0x000fe40000011600 */
[----:B------:R-:W-:Y:S02]  /*5a10*/  LOP3.LUT P0, RZ, R93, 0x1b0, RZ, 0xc0, !PT ;  /* 0x000001b05dff7812 */ /* 0x000fe4000780c0ff */
[----:B------:R-:W-:Y:S05]  /*5a20*/  @!P1 SEL R3, R44, R0, !P2 ;  /* 0x000000002c039207 */ /* 0x000fea0005000000 */
[----:B------:R-:W-:Y:S02]  /*5a30*/  @!P1 IMAD.IADD R0, R2, 0x1, -R3 ;  /* 0x0000000102009824 */ /* 0x000fe400078e0a03 */
[----:B------:R-:W-:Y:S02]  /*5a40*/  @!P1 IMAD.IADD R2, R3, 0x1, -R2 ;  /* 0x0000000103029824 */ /* 0x000fe400078e0a02 */
[----:B------:R-:W-:Y:S02]  /*5a50*/  @!P1 IMAD R44, R0, R7, R44 ;  /* 0x00000007002c9224 */ /* 0x000fe400078e022c */
[----:B------:R-:W-:Y:S01]  /*5a60*/  @!P1 IMAD R43, R2, R8, R43 ;  /* 0x00000008022b9224 */ /* 0x000fe200078e022b */
[----:B------:R-:W-:Y:S06]  /*5a70*/  @!P0 BRA `(.L_x_96) ;  /* 0x00000000007c8947 */ /* 0x000fec0003800000 */
[----:B------:R-:W1:Y:S01]  /*5a80*/  LDCU.64 UR8, c[0x4][0x80] ;  /* 0x01001000ff0877ac */ /* 0x000e620008000a00 */
[----:B------:R-:W-:Y:S01]  /*5a90*/  MOV R2, 0x0 ;  /* 0x0000000000027802 */ /* 0x000fe20000000f00 */
[----:B------:R-:W-:Y:S02]  /*5aa0*/  HFMA2 R12, -RZ, RZ, 0, 5.9604644775390625e-08 ;  /* 0x00000001ff0c7431 */ /* 0x000fe400000001ff */
[----:B------:R-:W-:Y:S01]  /*5ab0*/  IMAD.MOV.U32 R8, RZ, RZ, 0x70 ;  /* 0x00000070ff087424 */ /* 0x000fe200078e00ff */
[----:B------:R2:W3:Y:S01]  /*5ac0*/  LDC.64 R14, c[0x4][R2] ;  /* 0x01000000020e7b82 */ /* 0x0004e20000000a00 */
[----:B------:R-:W4:Y:S01]  /*5ad0*/  LDCU.64 UR6, c[0x4][0x88] ;  /* 0x01001100ff0677ac */ /* 0x000f220008000a00 */
[----:B------:R-:W-:Y:S01]  /*5ae0*/  IMAD.MOV.U32 R13, RZ, RZ, RZ ;  /* 0x000000ffff0d7224 */ /* 0x000fe200078e00ff */
[----:B------:R-:W2:Y:S01]  /*5af0*/  LDCU.64 UR4, c[0x4][0x8] ;  /* 0x01000100ff0477ac */ /* 0x000ea20008000a00 */
[----:B-1----:R-:W-:Y:S01]  /*5b00*/  MOV R5, UR9 ;  /* 0x0000000900057c02 */ /* 0x002fe20008000f00 */
[----:B------:R-:W-:Y:S01]  /*5b10*/  IMAD.U32 R4, RZ, RZ, UR8 ;  /* 0x00000008ff047e24 */ /* 0x000fe2000f8e00ff */
[----:B----4-:R-:W-:Y:S01]  /*5b20*/  MOV R7, UR7 ;  /* 0x0000000700077c02 */ /* 0x010fe20008000f00 */
[----:B------:R-:W-:Y:S01]  /*5b30*/  IMAD.U32 R6, RZ, RZ, UR6 ;  /* 0x00000006ff067e24 */ /* 0x000fe2000f8e00ff */
[----:B--2---:R-:W-:Y:S01]  /*5b40*/  MOV R11, UR5 ;  /* 0x00000005000b7c02 */ /* 0x004fe20008000f00 */
[----:B------:R-:W-:Y:S02]  /*5b50*/  IMAD.U32 R10, RZ, RZ, UR4 ;  /* 0x00000004ff0a7e24 */ /* 0x000fe4000f8e00ff */
[----:B------:R-:W-:Y:S07]  /*5b60*/  LEPC R20, `(.L_x_97) ;  /* 0x000000001014794e */ /* 0x000fee0000000000 */
[----:B---3-5:R-:W-:Y:S05]  /*5b70*/  CALL.ABS.NOINC R14 ;  /* 0x000000000e007343 */ /* 0x028fea0003c00000 */
.L_x_97:
[----:B------:R-:W1:Y:S01]  /*5b80*/  LDCU.64 UR8, c[0x4][0x80] ;  /* 0x01001000ff0877ac */ /* 0x000e620008000a00 */
[----:B------:R-:W2:Y:S01]  /*5b90*/  LDC.64 R2, c[0x4][R2] ;  /* 0x0100000002027b82 */ /* 0x000ea20000000a00 */
[----:B------:R-:W-:Y:S02]  /*5ba0*/  HFMA2 R12, -RZ, RZ, 0, 5.9604644775390625e-08 ;  /* 0x00000001ff0c7431 */ /* 0x000fe400000001ff */
[----:B------:R-:W-:Y:S02]  /*5bb0*/  IMAD.MOV.U32 R8, RZ, RZ, 0x70 ;  /* 0x00000070ff087424 */ /* 0x000fe400078e00ff */
[----:B------:R-:W-:Y:S01]  /*5bc0*/  IMAD.MOV.U32 R13, RZ, RZ, RZ ;  /* 0x000000ffff0d7224 */ /* 0x000fe200078e00ff */
[----:B------:R-:W3:Y:S01]  /*5bd0*/  LDCU.64 UR6, c[0x4][0x88] ;  /* 0x01001100ff0677ac */ /* 0x000ee20008000a00 */
[----:B------:R-:W4:Y:S01]  /*5be0*/  LDCU.64 UR4, c[0x4][0x8] ;  /* 0x01000100ff0477ac */ /* 0x000f220008000a00 */
[----:B-1----:R-:W-:Y:S02]  /*5bf0*/  MOV R4, UR8 ;  /* 0x0000000800047c02 */ /* 0x002fe40008000f00 */
[----:B------:R-:W-:Y:S02]  /*5c00*/  MOV R5, UR9 ;  /* 0x0000000900057c02 */ /* 0x000fe40008000f00 */
[----:B---3--:R-:W-:Y:S01]  /*5c10*/  MOV R7, UR7 ;  /* 0x0000000700077c02 */ /* 0x008fe20008000f00 */
[----:B------:R-:W-:Y:S01]  /*5c20*/  IMAD.U32 R6, RZ, RZ, UR6 ;  /* 0x00000006ff067e24 */ /* 0x000fe2000f8e00ff */
[----:B----4-:R-:W-:Y:S01]  /*5c30*/  MOV R11, UR5 ;  /* 0x00000005000b7c02 */ /* 0x010fe20008000f00 */
[----:B------:R-:W-:Y:S02]  /*5c40*/  IMAD.U32 R10, RZ, RZ, UR4 ;  /* 0x00000004ff0a7e24 */ /* 0x000fe4000f8e00ff */
[----:B------:R-:W-:Y:S07]  /*5c50*/  LEPC R20, `(.L_x_96) ;  /* 0x000000001014794e */ /* 0x000fee0000000000 */
[----:B--2---:R-:W-:Y:S05]  /*5c60*/  CALL.ABS.NOINC R2 ;  /* 0x0000000002007343 */ /* 0x004fea0003c00000 */
.L_x_96:
[----:B------:R-:W-:Y:S05]  /*5c70*/  BSYNC.RECONVERGENT B6 ;  /* 0x0000000000067941 */ /* 0x000fea0003800200 */
.L_x_95:
[----:B------:R-:W-:Y:S01]  /*5c80*/  ISETP.NE.U32.AND P4, PT, R82, RZ, PT ;  /* 0x000000ff5200720c */ /* 0x000fe20003f85070 */
[----:B------:R-:W-:Y:S01]  /*5c90*/  UISETP.NE.AND UP2, UPT, UR50, URZ, UPT ;  /* 0x000000ff3200728c */ /* 0x000fe2000bf45270 */
[----:B------:R-:W-:Y:S01]  /*5ca0*/  ISETP.NE.U32.AND P2, PT, RZ, UR38, PT ;  /* 0x00000026ff007c0c */ /* 0x000fe2000bf45070 */
[----:B------:R-:W-:Y:S01]  /*5cb0*/  UISETP.NE.U32.AND UP1, UPT, UR44, URZ, UPT ;  /* 0x000000ff2c00728c */ /* 0x000fe2000bf25070 */
[----:B------:R-:W-:Y:S01]  /*5cc0*/  ISETP.NE.AND.EX P4, PT, R83, RZ, PT, P4 ;  /* 0x000000ff5300720c */ /* 0x000fe20003f85340 */
[----:B------:R-:W-:Y:S01]  /*5cd0*/  UPLOP3.LUT UP0, UPT, UPT, UPT, UPT, 0x40, 0x4 ;  /* 0x000000000004789c */ /* 0x000fe20003f0e870 */
[----:B------:R-:W-:Y:S01]  /*5ce0*/  ISETP.NE.AND.EX P2, PT, RZ, UR39, PT, P2 ;  /* 0x00000027ff007c0c */ /* 0x000fe2000bf45320 */
[----:B------:R-:W-:Y:S01]  /*5cf0*/  UISETP.NE.AND.EX UP1, UPT, UR45, URZ, UPT, UP1 ;  /* 0x000000ff2d00728c */ /* 0x000fe2000bf25310 */
[----:B------:R-:W-:Y:S04]  /*5d00*/  PLOP3.LUT P1, PT, PT, PT, UP2, 0x80, 0x8 ;  /* 0x000000000008781c */ /* 0x000fe80003f2f028 */
[----:B------:R-:W-:Y:S06]  /*5d10*/  @UP2 UPLOP3.LUT UP0, UPT, UPT, UPT, UP1, 0x80, 0x8 ;  /* 0x000000000008289c */ /* 0x000fec0003f0f010 */
[----:B------:R-:W-:Y:S01]  /*5d20*/  PLOP3.LUT P0, PT, PT, PT, UP0, 0x80, 0x8 ;  /* 0x000000000008781c */ /* 0x000fe20003f0f008 */
[----:B------:R-:W-:Y:S01]  /*5d30*/  @!UPT UIADD3 URZ, UPT, UPT, URZ, URZ, URZ ;  /* 0x000000fffffff290 */ /* 0x000fe2000fffe0ff */
[----:B------:R-:W-:Y:S11]  /*5d40*/  BRA.U !UP1, `(.L_x_98) ;  /* 0x0000000109387547 */ /* 0x000ff6000b800000 */
[----:B------:R-:W-:Y:S01]  /*5d50*/  UISETP.NE.U32.AND UP0, UPT, UR38, URZ, UPT ;  /* 0x000000ff2600728c */ /* 0x000fe2000bf05070 */
[----:B------:R-:W-:Y:S02]  /*5d60*/  HFMA2 R0, -RZ, RZ, 0, 5.9604644775390625e-08 ;  /* 0x00000001ff007431 */ /* 0x000fe400000001ff */
[----:B------:R-:W-:Y:S01]  /*5d70*/  IMAD.MOV.U32 R88, RZ, RZ, 0x1 ;  /* 0x00000001ff587424 */ /* 0x000fe200078e00ff */
[----:B------:R-:W-:Y:S06]  /*5d80*/  UISETP.NE.AND.EX UP0, UPT, UR39, URZ, UPT, UP0 ;  /* 0x000000ff2700728c */ /* 0x000fec000bf05300 */
[----:B------:R-:W-:Y:S05]  /*5d90*/  PLOP3.LUT P3, PT, PT, PT, UP0, 0x80, 0x8 ;  /* 0x000000000008781c */ /* 0x000fea0003f6f008 */
[----:B------:R-:W1:Y:S01]  /*5da0*/  @UP0 LDCU.64 UR6, c[0x0][0xc88] ;  /* 0x00019100ff0607ac */ /* 0x000e620008000a00 */
[----:B------:R-:W-:Y:S07]  /*5db0*/  @UP0 UIMAD UR4, UR36, UR44, URZ ;  /* 0x0000002c240402a4 */ /* 0x000fee000f8e02ff */
[----:B------:R-:W-:Y:S01]  /*5dc0*/  @!P3 PRMT R88, R0, 0x7610, R88 ;  /* 0x000076100058b816 */ /* 0x000fe20000000058 */
[----:B-1----:R-:W-:Y:S03]  /*5dd0*/  @UP0 UIMAD.WIDE UR6, UR4, 0x4, UR6 ;  /* 0x00000004040608a5 */ /* 0x002fe6000f8e0206 */
[----:B------:R-:W1:Y:S03]  /*5de0*/  @!UP0 LDCU UR4, c[0x0][0xc80] ;  /* 0x00019000ff0487ac */ /* 0x000e660008000800 */
[----:B------:R-:W-:Y:S01]  /*5df0*/  IMAD.U32 R2, RZ, RZ, UR6 ;  /* 0x00000006ff027e24 */ /* 0x000fe2000f8e00ff */
[----:B------:R-:W-:Y:S05]  /*5e00*/  MOV R3, UR7 ;  /* 0x0000000700037c02 */ /* 0x000fea0008000f00 */
[----:B-----5:R2:W5:Y:S02]  /*5e10*/  @P3 LDG.E R49, desc[UR46][R2.64] ;  /* 0x0000002e02313981 */ /* 0x020564000c1e1900 */
[----:B-12---:R-:W-:Y:S02]  /*5e20*/  @!P3 IMAD.U32 R49, RZ, RZ, UR4 ;  /* 0x00000004ff31be24 */ /* 0x006fe4000f8e00ff */
.L_x_98:
[----:B------:R-:W-:Y:S05]  /*5e30*/  @!P4 BRA `(.L_x_99) ;  /* 0x000000000020c947 */ /* 0x000fea0003800000 */
[----:B------:R-:W-:Y:S04]  /*5e40*/  ISETP.NE.U32.AND P3, PT, R80, RZ, PT ;  /* 0x000000ff5000720c */ /* 0x000fe80003f65070 */
[----:B------:R-:W-:Y:S11]  /*5e50*/  ISETP.NE.AND.EX P3, PT, R81, RZ, PT, P3 ;  /* 0x000000ff5100720c */ /* 0x000ff60003f65330 */
[----:B------:R-:W-:Y:S02]  /*5e60*/  @!UPT UIADD3 URZ, UPT, UPT, URZ, URZ, URZ ;  /* 0x000000fffffff290 */ /* 0x000fe4000fffe0ff */
[----:B------:R-:W1:Y:S01]  /*5e70*/  @P3 LDC.64 R2, c[0x0][0xca8] ;  /* 0x00032a00ff023b82 */ /* 0x000e620000000a00 */
[----:B------:R-:W-:Y:S04]  /*5e80*/  @P3 IMAD R0, R82, UR36, RZ ;  /* 0x0000002452003c24 */ /* 0x000fe8000f8e02ff */
[----:B-1----:R-:W-:Y:S05]  /*5e90*/  @P3 IMAD.WIDE R2, R0, 0x4, R2 ;  /* 0x0000000400023825 */ /* 0x002fea00078e0202 */
[----:B-----5:R1:W5:Y:S02]  /*5ea0*/  @P3 LDG.E R47, desc[UR46][R2.64] ;  /* 0x0000002e022f3981 */ /* 0x020364000c1e1900 */
[----:B-1----:R-:W2:Y:S02]  /*5eb0*/  @!P3 LDC R47, c[0x0][0xca0] ;  /* 0x00032800ff2fbb82 */ /* 0x002ea40000000800 */
.L_x_99:
[----:B-----5:R-:W-:Y:S01]  /*5ec0*/  FSETP.NEU.AND P3, PT, R49, RZ, PT ;  /* 0x000000ff3100720b */ /* 0x020fe20003f6d000 */
[----:B------:R-:W-:Y:S01]  /*5ed0*/  BSSY B1, `(.L_x_100) ;  /* 0x0000039000017945 */ /* 0x000fe20003800000 */
[----:B------:R-:W-:Y:S01]  /*5ee0*/  SEL R3, RZ, 0xffffffff, P2 ;  /* 0xffffffffff037807 */ /* 0x000fe20001000000 */
[----:B------:R-:W-:Y:S01]  /*5ef0*/  IMAD.MOV.U32 R66, RZ, RZ, 0x1 ;  /* 0x00000001ff427424 */ /* 0x000fe200078e00ff */
[----:B------:R-:W-:Y:S01]  /*5f00*/  @P1 LOP3.LUT P2, RZ, R88, 0xff, RZ, 0xc0, !PT ;  /* 0x000000ff58ff1812 */ /* 0x000fe2000784c0ff */
[----:B------:R-:W-:Y:S01]  /*5f10*/  IMAD R48, R45, 0x80, R46 ;  /* 0x000000802d307824 */ /* 0x000fe200078e022e */
[----:B------:R-:W-:Y:S01]  /*5f20*/  @P1 SEL R0, RZ, 0xffffffff, P3 ;  /* 0xffffffffff001807 */ /* 0x000fe20001800000 */
[----:B------:R-:W-:Y:S01]  /*5f30*/  IMAD R106, R101, -0x10, R99 ;  /* 0xfffffff0656a7824 */ /* 0x000fe200078e0263 */
[----:B------:R-:W-:Y:S01]  /*5f40*/  LOP3.LUT R97, R97, 0x1, RZ, 0x3c, !PT ;  /* 0x0000000161617812 */ /* 0x000fe200078e3cff */
[----:B------:R-:W-:Y:S01]  /*5f50*/  IMAD.MOV.U32 R65, RZ, RZ, RZ ;  /* 0x000000ffff417224 */ /* 0x000fe200078e00ff */
[----:B------:R-:W-:Y:S02]  /*5f60*/  @P0 SEL R0, R3, R0, !P2 ;  /* 0x0000000003000207 */ /* 0x000fe40005000000 */
[----:B------:R-:W-:Y:S02]  /*5f70*/  CS2R R78, SRZ ;  /* 0x00000000004e7805 */ /* 0x000fe4000001ff00 */
[----:B------:R-:W-:Y:S02]  /*5f80*/  LEA R64, R45, UR48, 0x3 ;  /* 0x000000302d407c11 */ /* 0x000fe4000f8e18ff */
[----:B------:R-:W-:Y:S02]  /*5f90*/  CS2R R76, SRZ ;  /* 0x00000000004c7805 */ /* 0x000fe4000001ff00 */
[----:B------:R-:W-:Y:S02]  /*5fa0*/  @P1 LOP3.LUT R0, R0, 0x1, RZ, 0xc0, !PT ;  /* 0x0000000100001812 */ /* 0x000fe400078ec0ff */
[----:B------:R-:W-:Y:S02]  /*5fb0*/  CS2R R70, SRZ ;  /* 0x0000000000467805 */ /* 0x000fe4000001ff00 */
[----:B------:R-:W-:Y:S02]  /*5fc0*/  PLOP3.LUT P2, PT, PT, PT, UP1, 0x80, 0x8 ;  /* 0x000000000008781c */ /* 0x000fe40003f4f018 */
[----:B------:R-:W-:Y:S02]  /*5fd0*/  CS2R R68, SRZ ;  /* 0x0000000000447805 */ /* 0x000fe4000001ff00 */
[----:B------:R-:W-:Y:S02]  /*5fe0*/  ISETP.NE.U32.OR P5, PT, R0, 0x1, !P1 ;  /* 0x000000010000780c */ /* 0x000fe40004fa5470 */
[----:B------:R-:W-:Y:S02]  /*5ff0*/  CS2R R62, SRZ ;  /* 0x00000000003e7805 */ /* 0x000fe4000001ff00 */
[----:B------:R-:W-:Y:S02]  /*6000*/  LOP3.LUT P4, R104, R88, 0xff, RZ, 0xc0, !PT ;  /* 0x000000ff58687812 */ /* 0x000fe4000788c0ff */
[----:B------:R-:W-:Y:S02]  /*6010*/  CS2R R60, SRZ ;  /* 0x00000000003c7805 */ /* 0x000fe4000001ff00 */
[----:B------:R-:W-:Y:S02]  /*6020*/  SEL R2, RZ, 0xffffffff, P3 ;  /* 0xffffffffff027807 */ /* 0x000fe40001800000 */
[----:B------:R-:W-:Y:S02]  /*6030*/  CS2R R58, SRZ ;  /* 0x00000000003a7805 */ /* 0x000fe4000001ff00 */
[----:B------:R-:W-:Y:S02]  /*6040*/  P2R R107, PR, RZ, 0x20 ;  /* 0x00000020ff6b7803 */ /* 0x000fe40000000000 */
[----:B------:R-:W-:Y:S02]  /*6050*/  CS2R R56, SRZ ;  /* 0x0000000000387805 */ /* 0x000fe4000001ff00 */
[----:B------:R-:W-:Y:S02]  /*6060*/  @P2 SEL R2, R3, R2, !P4 ;  /* 0x0000000203022207 */ /* 0x000fe40006000000 */
[----:B------:R-:W-:Y:S02]  /*6070*/  @P5 SHF.L.U32 R0, R97, 0x1f, RZ ;  /* 0x0000001f61005819 */ /* 0x000fe400000006ff */
[----:B------:R-:W-:Y:S02]  /*6080*/  LOP3.LUT R2, R2, 0x1, RZ, 0xc0, !PT ;  /* 0x0000000102027812 */ /* 0x000fe400078ec0ff */
[----:B------:R1:W3:Y:S02]  /*6090*/  @P5 SYNCS.PHASECHK.TRANS64.TRYWAIT P1, [UR48+0x50], R0 ;  /* 0x00005000ff0055a7 */ /* 0x0002e40008021130 */
[----:B------:R-:W-:Y:S04]  /*60a0*/  ISETP.NE.U32.AND P2, PT, R2, 0x1, PT ;  /* 0x000000010200780c */ /* 0x000fe80003f45070 */
[----:B------:R-:W-:Y:S02]  /*60b0*/  P2R R67, PR, RZ, 0x4 ;  /* 0x00000004ff437803 */ /* 0x000fe40000000000 */
[----:B-1----:R-:W-:Y:S04]  /*60c0*/  SHF.L.U32 R0, R96, 0x1f, RZ ;  /* 0x0000001f60007819 */ /* 0x002fe800000006ff */
[----:B------:R1:W4:Y:S01]  /*60d0*/  SYNCS.PHASECHK.TRANS64.TRYWAIT P0, [R64+URZ+0xc0], R0 ;  /* 0x0000c000400075a7 */ /* 0x00032200080011ff */
[----:B---3--:R-:W-:Y:S01]  /*60e0*/  @P5 SEL R66, RZ, 0x1, !P1 ;  /* 0x00000001ff425807 */ /* 0x008fe20004800000 */
[----:B-1----:R-:W-:Y:S06]  /*60f0*/  @!P5 BRA `(.L_x_101) ;  /* 0x000000000058d947 */ /* 0x002fec0003800000 */
[----:B------:R-:W-:Y:S01]  /*6100*/  IMAD.MOV.U32 R79, RZ, RZ, RZ ;  /* 0x000000ffff4f7224 */ /* 0x000fe200078e00ff */
[----:B------:R-:W-:Y:S01]  /*6110*/  ISETP.NE.AND P1, PT, R66, RZ, PT ;  /* 0x000000ff4200720c */ /* 0x000fe20003f25270 */
[----:B------:R-:W-:Y:S01]  /*6120*/  BSSY B0, `(.L_x_102) ;  /* 0x000000c000007945 */ /* 0x000fe20003800000 */
[----:B------:R-:W-:Y:S02]  /*6130*/  CS2R R58, SRZ ;  /* 0x00000000003a7805 */ /* 0x000fe4000001ff00 */
[----:B------:R-:W-:Y:S02]  /*6140*/  CS2R R56, SRZ ;  /* 0x0000000000387805 */ /* 0x000fe4000001ff00 */
[----:B------:R-:W-:Y:S02]  /*6150*/  CS2R R62, SRZ ;  /* 0x00000000003e7805 */ /* 0x000fe4000001ff00 */
[----:B------:R-:W-:Y:S02]  /*6160*/  CS2R R60, SRZ ;  /* 0x00000000003c7805 */ /* 0x000fe4000001ff00 */
[----:B------:R-:W-:Y:S02]  /*6170*/  CS2R R70, SRZ ;  /* 0x0000000000467805 */ /* 0x000fe4000001ff00 */
[----:B------:R-:W-:Y:S02]  /*6180*/  CS2R R68, SRZ ;  /* 0x0000000000447805 */ /* 0x000fe4000001ff00 */
[----:B------:R-:W-:Y:S01]  /*6190*/  CS2R R76, SRZ ;  /* 0x00000000004c7805 */ /* 0x000fe2000001ff00 */
[----:B------:R-:W-:Y:S06]  /*61a0*/  @P1 BRA `(.L_x_103) ;  /* 0x00000000000c1947 */ /* 0x000fec0003800000 */
[----:B------:R-:W-:Y:S04]  /*61b0*/  SHF.L.U32 R3, R97, 0x1f, RZ ;  /* 0x0000001f61037819 */ /* 0x000fe800000006ff */
[----:B------:R-:W1:Y:S02]  /*61c0*/  SYNCS.PHASECHK.TRANS64.TRYWAIT P1, [UR48+0x50], R3 ;  /* 0x00005003ff0075a7 */ /* 0x000e640008021130 */
[----:B-1----:R-:W-:Y:S05]  /*61d0*/  @!P1 BRA `(.L_x_104) ;  /* 0x0000003c00549947 */ /* 0x002fea0003800000 */
.L_x_103:
[----:B------:R-:W-:Y:S05]  /*61e0*/  BSYNC B0 ;  /* 0x0000000000007941 */ /* 0x000fea0003800000 */
.L_x_102:
[----:B------:R-:W-:Y:S01]  /*61f0*/  ISETP.NE.AND P1, PT, R67, RZ, PT ;  /* 0x000000ff4300720c */ /* 0x000fe20003f25270 */
[----:B------:R-:W-:Y:S11]  /*6200*/  HFMA2 R65, -RZ, RZ, 0, 5.9604644775390625e-08 ;  /* 0x00000001ff417431 */ /* 0x000ff600000001ff */
[----:B------:R-:W-:Y:S01]  /*6210*/  @!UPT UIADD3 URZ, UPT, UPT, URZ, URZ, URZ ;  /* 0x000000fffffff290 */ /* 0x000fe2000fffe0ff */
[----:B------:R3:W1:Y:S04]  /*6220*/  @P1 LDS.128 R56, [R100] ;  /* 0x0000000064381984 */ /* 0x0006680000000c00 */
[----:B------:R3:W1:Y:S04]  /*6230*/  @P1 LDS.128 R60, [R99+0x10] ;  /* 0x00001000633c1984 */ /* 0x0006680000000c00 */
[----:B------:R3:W1:Y:S04]  /*6240*/  @P1 LDS.128 R68, [R98+0x20] ;  /* 0x0000200062441984 */ /* 0x0006680000000c00 */
[----:B------:R3:W1:Y:S02]  /*6250*/  @P1 LDS.128 R76, [R106+0x30] ;  /* 0x000030006a4c1984 */ /* 0x0006640000000c00 */
.L_x_101:
[----:B------:R-:W-:Y:S05]  /*6260*/  BSYNC B1 ;  /* 0x0000000000017941 */ /* 0x000fea0003800000 */
.L_x_100:
[----:B-1----:R-:W-:Y:S04]  /*6270*/  SHF.R.U32.HI R2, RZ, 0x15, R48 ;  /* 0x00000015ff027819 */ /* 0x002fe80000011630 */
[----:B------:R-:W-:Y:S01]  /*6280*/  LOP3.LUT P1, RZ, R2, 0x3, R92, 0x48, !PT ;  /* 0x0000000302ff7812 */ /* 0x000fe2000782485c */
[----:B------:R-:W-:Y:S01]  /*6290*/  @!UPT UIADD3 URZ, UPT, UPT, URZ, URZ, URZ ;  /* 0x000000fffffff290 */ /* 0x000fe2000fffe0ff */
[----:B----4-:R-:W-:Y:S11]  /*62a0*/  @P0 BRA `(.L_x_105) ;  /* 0x0000000000080947 */ /* 0x010ff60003800000 */
[----:B------:R-:W1:Y:S02]  /*62b0*/  SYNCS.PHASECHK.TRANS64.TRYWAIT P0, [R64+URZ+0xc0], R0 ;  /* 0x0000c000400075a7 */ /* 0x000e6400080011ff */
[----:B-1----:R-:W-:Y:S05]  /*62c0*/  @!P0 BRA `(.L_x_106) ;  /* 0x0000003c00308947 */ /* 0x002fea0003800000 */
.L_x_105:
[----:B------:R-:W-:Y:S05]  /*62d0*/  @!P1 BRA `(.L_x_107) ;  /* 0x0000000000409947 */ /* 0x000fea0003800000 */
[----:B------:R-:W4:Y:S01]  /*62e0*/  LDCU.64 UR8, c[0x4][0x70] ;  /* 0x01000e00ff0877ac */ /* 0x000f220008000a00 */
[----:B------:R-:W-:Y:S01]  /*62f0*/  MOV R3, 0x0 ;  /* 0x0000000000037802 */ /* 0x000fe20000000f00 */
[----:B------:R-:W-:Y:S02]  /*6300*/  HFMA2 R12, -RZ, RZ, 0, 5.9604644775390625e-08 ;  /* 0x00000001ff0c7431 */ /* 0x000fe400000001ff */
[----:B------:R-:W-:Y:S02]  /*6310*/  IMAD.MOV.U32 R8, RZ, RZ, 0x192 ;  /* 0x00000192ff087424 */ /* 0x000fe400078e00ff */
[----:B------:R-:W-:Y:S01]  /*6320*/  IMAD.MOV.U32 R13, RZ, RZ, RZ ;  /* 0x000000ffff0d7224 */ /* 0x000fe200078e00ff */
[----:B------:R-:W5:Y:S01]  /*6330*/  LDCU.64 UR6, c[0x4][0x78] ;  /* 0x01000f00ff0677ac */ /* 0x000f620008000a00 */
[----:B------:R-:W1:Y:S01]  /*6340*/  LDC.64 R2, c[0x4][R3] ;  /* 0x0100000003027b82 */ /* 0x000e620000000a00 */
[----:B------:R-:W2:Y:S01]  /*6350*/  LDCU.64 UR4, c[0x4][0x10] ;  /* 0x01000200ff0477ac */ /* 0x000ea20008000a00 */
[----:B----4-:R-:W-:Y:S01]  /*6360*/  MOV R5, UR9 ;  /* 0x0000000900057c02 */ /* 0x010fe20008000f00 */
[----:B------:R-:W-:Y:S01]  /*6370*/  IMAD.U32 R4, RZ, RZ, UR8 ;  /* 0x00000008ff047e24 */ /* 0x000fe2000f8e00ff */
[----:B-----5:R-:W-:Y:S01]  /*6380*/  MOV R7, UR7 ;  /* 0x0000000700077c02 */ /* 0x020fe20008000f00 */
[----:B------:R-:W-:Y:S01]  /*6390*/  IMAD.U32 R6, RZ, RZ, UR6 ;  /* 0x00000006ff067e24 */ /* 0x000fe2000f8e00ff */
[----:B--2---:R-:W-:Y:S01]  /*63a0*/  MOV R11, UR5 ;  /* 0x00000005000b7c02 */ /* 0x004fe20008000f00 */
[----:B------:R-:W-:Y:S02]  /*63b0*/  IMAD.U32 R10, RZ, RZ, UR4 ;  /* 0x00000004ff0a7e24 */ /* 0x000fe4000f8e00ff */
[----:B------:R-:W-:Y:S07]  /*63c0*/  LEPC R20, `(.L_x_107) ;  /* 0x000000001014794e */ /* 0x000fee0000000000 */
[----:B-1-3--:R-:W-:Y:S05]  /*63d0*/  CALL.ABS.NOINC R2 ;  /* 0x0000000002007343 */ /* 0x00afea0003c00000 */
.L_x_107:
[----:B------:R-:W-:Y:S01]  /*63e0*/  SHF.L.U32 R50, R56, 0x10, RZ ;  /* 0x0000001038327819 */ /* 0x000fe200000006ff */
[----:B------:R-:W-:Y:S05]  /*63f0*/  WARPSYNC.ALL ;  /* 0x0000000000007948 */ /* 0x000fea0003800000 */
[----:B------:R-:W-:Y:S01]  /*6400*/  R2UR UR4, R48 ;  /* 0x00000000300472ca */ /* 0x000fe200000e0000 */
[----:B------:R-:W-:Y:S01]  /*6410*/  BSSY.RECONVERGENT B0, `(.L_x_108) ;  /* 0x0000088000007945 */ /* 0x000fe20003800200 */
[----:B------:R-:W-:Y:S02]  /*6420*/  LOP3.LUT R51, R56, 0xffff0000, RZ, 0xc0, !PT ;  /* 0xffff000038337812 */ /* 0x000fe400078ec0ff */
[----:B------:R-:W-:Y:S02]  /*6430*/  SHF.L.U32 R52, R57, 0x10, RZ ;  /* 0x0000001039347819 */ /* 0x000fe400000006ff */
[----:B------:R-:W-:Y:S07]  /*6440*/  ISETP.NE.AND P0, PT, R102, RZ, PT ;  /* 0x000000ff6600720c */ /* 0x000fee0003f05270 */
[----:B------:R-:W1:Y:S02]  /*6450*/  LDTM.x32 R4, tmem[UR4] ;  /* 0x00000004000479ee */ /* 0x000e6400082c0000 */
[C---:B-12---:R-:W-:Y:S01]  /*6460*/  FMUL R0, R47.reuse, R4 ;  /* 0x000000042f007220 */ /* 0x046fe20000400000 */
[C---:B------:R-:W-:Y:S01]  /*6470*/  FMUL R2, R47.reuse, R5 ;  /* 0x000000052f027220 */ /* 0x040fe20000400000 */
[C---:B------:R-:W-:Y:S01]  /*6480*/  FMUL R4, R47.reuse, R8 ;  /* 0x000000082f047220 */ /* 0x040fe20000400000 */
[C---:B------:R-:W-:Y:S01]  /*6490*/  FMUL R3, R47.reuse, R6 ;  /* 0x000000062f037220 */ /* 0x040fe20000400000 */
[C---:B------:R-:W-:Y:S01]  /*64a0*/  FMUL R5, R47.reuse, R9 ;  /* 0x000000092f057220 */ /* 0x040fe20000400000 */
[C---:B------:R-:W-:Y:S01]  /*64b0*/  FMUL R8, R47.reuse, R12 ;  /* 0x0000000c2f087220 */ /* 0x040fe20000400000 */
[C---:B------:R-:W-:Y:S01]  /*64c0*/  FMUL R6, R47.reuse, R10 ;  /* 0x0000000a2f067220 */ /* 0x040fe20000400000 */
[C---:B------:R-:W-:Y:S01]  /*64d0*/  FMUL R9, R47.reuse, R13 ;  /* 0x0000000d2f097220 */ /* 0x040fe20000400000 */
[----:B------:R-:W-:Y:S01]  /*64e0*/  FMUL R12, R47, R16 ;  /* 0x000000102f0c7220 */ /* 0x000fe20000400000 */
[----:B------:R-:W-:Y:S01]  /*64f0*/  FFMA R0, R49, R50, R0 ;  /* 0x0000003231007223 */ /* 0x000fe20000000000 */
[C---:B------:R-:W-:Y:S01]  /*6500*/  FMUL R10, R47.reuse, R14 ;  /* 0x0000000e2f0a7220 */ /* 0x040fe20000400000 */
[C---:B------:R-:W-:Y:S01]  /*6510*/  FMUL R13, R47.reuse, R17 ;  /* 0x000000112f0d7220 */ /* 0x040fe20000400000 */
[----:B------:R-:W-:Y:S01]  /*6520*/  FMUL R16, R47, R20 ;  /* 0x000000142f107220 */ /* 0x000fe20000400000 */
[----:B------:R-:W-:Y:S01]  /*6530*/  FFMA R2, R49, R51, R2 ;  /* 0x0000003331027223 */ /* 0x000fe20000000002 */
[C---:B------:R-:W-:Y:S01]  /*6540*/  FMUL R14, R47.reuse, R18 ;  /* 0x000000122f0e7220 */ /* 0x040fe20000400000 */
        /* <DEDUP_REMOVED lines=8> */
[----:B------:R-:W-:Y:S01]  /*65d0*/  LOP3.LUT R32, R57, 0xffff0000, RZ, 0xc0, !PT ;  /* 0xffff000039207812 */ /* 0x000fe200078ec0ff */
[C---:B------:R-:W-:Y:S01]  /*65e0*/  FMUL R26, R47.reuse, R30 ;  /* 0x0000001e2f1a7220 */ /* 0x040fe20000400000 */
[----:B------:R-:W-:Y:S01]  /*65f0*/  FMUL R29, R47, R33 ;  /* 0x000000212f1d7220 */ /* 0x000fe20000400000 */
[----:B------:R-:W-:Y:S01]  /*6600*/  SHF.L.U32 R33, R58, 0x10, RZ ;  /* 0x000000103a217819 */ /* 0x000fe200000006ff */
[----:B------:R-:W-:Y:S01]  /*6610*/  FFMA R3, R49, R52, R3 ;  /* 0x0000003431037223 */ /* 0x000fe20000000003 */
[----:B------:R-:W-:Y:S01]  /*6620*/  F2FP.BF16.F32.PACK_AB R52, R2, R0 ;  /* 0x000000000234723e */ /* 0x000fe200000010ff */
[----:B------:R-:W-:Y:S01]  /*6630*/  FMUL R7, R47, R7 ;  /* 0x000000072f077220 */ /* 0x000fe20000400000 */
[----:B------:R-:W-:Y:S01]  /*6640*/  SHF.L.U32 R0, R59, 0x10, RZ ;  /* 0x000000103b007819 */ /* 0x000fe200000006ff */
[----:B------:R-:W-:Y:S01]  /*6650*/  FMUL R30, R47, R34 ;  /* 0x000000222f1e7220 */ /* 0x000fe20000400000 */
[----:B------:R-:W-:Y:S01]  /*6660*/  LOP3.LUT R34, R58, 0xffff0000, RZ, 0xc0, !PT ;  /* 0xffff00003a227812 */ /* 0x000fe200078ec0ff */
[----:B------:R-:W-:Y:S01]  /*6670*/  FFMA R7, R49, R32, R7 ;  /* 0x0000002031077223 */ /* 0x000fe20000000007 */
[----:B------:R-:W-:Y:S01]  /*6680*/  LOP3.LUT R2, R59, 0xffff0000, RZ, 0xc0, !PT ;  /* 0xffff00003b027812 */ /* 0x000fe200078ec0ff */
[----:B------:R-:W-:Y:S01]  /*6690*/  FFMA R4, R49, R33, R4 ;  /* 0x0000002131047223 */ /* 0x000fe20000000004 */
[----:B------:R-:W-:Y:S01]  /*66a0*/  FMUL R11, R47, R11 ;  /* 0x0000000b2f0b7220 */ /* 0x000fe20000400000 */
[----:B------:R-:W-:Y:S01]  /*66b0*/  FFMA R5, R49, R34, R5 ;  /* 0x0000002231057223 */ /* 0x000fe20000000005 */
[----:B------:R-:W-:Y:S01]  /*66c0*/  F2FP.BF16.F32.PACK_AB R53, R7, R3 ;  /* 0x000000030735723e */ /* 0x000fe200000010ff */
[C---:B------:R-:W-:Y:S01]  /*66d0*/  FFMA R6, R49.reuse, R0, R6 ;  /* 0x0000000031067223 */ /* 0x040fe20000000006 */
[C---:B------:R-:W-:Y:S01]  /*66e0*/  SHF.L.U32 R0, R60.reuse, 0x10, RZ ;  /* 0x000000103c007819 */ /* 0x040fe200000006ff */
[----:B------:R-:W-:Y:S01]  /*66f0*/  FFMA R11, R49, R2, R11 ;  /* 0x00000002310b7223 */ /* 0x000fe2000000000b */
[----:B------:R-:W-:Y:S01]  /*6700*/  LOP3.LUT R2, R60, 0xffff0000, RZ, 0xc0, !PT ;  /* 0xffff00003c027812 */ /* 0x000fe200078ec0ff */
[----:B------:R-:W-:Y:S01]  /*6710*/  FMUL R15, R47, R15 ;  /* 0x0000000f2f0f7220 */ /* 0x000fe20000400000 */
[----:B------:R-:W-:Y:S01]  /*6720*/  SHF.L.U32 R3, R61, 0x10, RZ ;  /* 0x000000103d037819 */ /* 0x000fe200000006ff */
[----:B------:R-:W-:Y:S01]  /*6730*/  FFMA R8, R49, R0, R8 ;  /* 0x0000000031087223 */ /* 0x000fe20000000008 */
[----:B------:R-:W-:Y:S01]  /*6740*/  LOP3.LUT R0, R61, 0xffff0000, RZ, 0xc0, !PT ;  /* 0xffff00003d007812 */ /* 0x000fe200078ec0ff */
[C---:B------:R-:W-:Y:S01]  /*6750*/  FFMA R9, R49.reuse, R2, R9 ;  /* 0x0000000231097223 */ /* 0x040fe20000000009 */
[C---:B------:R-:W-:Y:S01]  /*6760*/  SHF.L.U32 R2, R62.reuse, 0x10, RZ ;  /* 0x000000103e027819 */ /* 0x040fe200000006ff */
[----:B------:R-:W-:Y:S01]  /*6770*/  FFMA R10, R49, R3, R10 ;  /* 0x00000003310a7223 */ /* 0x000fe2000000000a */
[----:B------:R-:W-:Y:S01]  /*6780*/  SHF.L.U32 R3, R63, 0x10, RZ ;  /* 0x000000103f037819 */ /* 0x000fe200000006ff */
[C---:B------:R-:W-:Y:S01]  /*6790*/  FFMA R15, R49.reuse, R0, R15 ;  /* 0x00000000310f7223 */ /* 0x040fe2000000000f */
[----:B------:R-:W-:Y:S01]  /*67a0*/  LOP3.LUT R0, R62, 0xffff0000, RZ, 0xc0, !PT ;  /* 0xffff00003e007812 */ /* 0x000fe200078ec0ff */
[----:B------:R-:W-:Y:S01]  /*67b0*/  FFMA R12, R49, R2, R12 ;  /* 0x00000002310c7223 */ /* 0x000fe2000000000c */
[C---:B------:R-:W-:Y:S01]  /*67c0*/  SHF.L.U32 R2, R68.reuse, 0x10, RZ ;  /* 0x0000001044027819 */ /* 0x040fe200000006ff */
[----:B------:R-:W-:Y:S01]  /*67d0*/  FMUL R19, R47, R19 ;  /* 0x000000132f137220 */ /* 0x000fe20000400000 */
[----:B------:R-:W-:Y:S01]  /*67e0*/  F2FP.BF16.F32.PACK_AB R54, R5, R4 ;  /* 0x000000040536723e */ /* 0x000fe200000010ff */
[----:B------:R-:W-:Y:S01]  /*67f0*/  FFMA R13, R49, R0, R13 ;  /* 0x00000000310d7223 */ /* 0x000fe2000000000d */
[----:B------:R-:W-:Y:S01]  /*6800*/  LOP3.LUT R0, R63, 0xffff0000, RZ, 0xc0, !PT ;  /* 0xffff00003f007812 */ /* 0x000fe200078ec0ff */
[----:B------:R-:W-:Y:S01]  /*6810*/  FFMA R14, R49, R3, R14 ;  /* 0x00000003310e7223 */ /* 0x000fe2000000000e */
[----:B------:R-:W-:Y:S01]  /*6820*/  LOP3.LUT R3, R68, 0xffff0000, RZ, 0xc0, !PT ;  /* 0xffff000044037812 */ /* 0x000fe200078ec0ff */
[----:B------:R-:W-:Y:S01]  /*6830*/  FMUL R23, R47, R23 ;  /* 0x000000172f177220 */ /* 0x000fe20000400000 */
[----:B------:R-:W-:Y:S01]  /*6840*/  F2FP.BF16.F32.PACK_AB R55, R11, R6 ;  /* 0x000000060b37723e */ /* 0x000fe200000010ff */
[----:B------:R-:W-:Y:S01]  /*6850*/  FFMA R19, R49, R0, R19 ;  /* 0x0000000031137223 */ /* 0x000fe20000000013 */
[----:B------:R-:W-:Y:S01]  /*6860*/  SHF.L.U32 R0, R69, 0x10, RZ ;  /* 0x0000001045007819 */ /* 0x000fe200000006ff */
[----:B------:R-:W-:Y:S01]  /*6870*/  FFMA R16, R49, R2, R16 ;  /* 0x0000000231107223 */ /* 0x000fe20000000010 */
[----:B------:R-:W-:Y:S01]  /*6880*/  LOP3.LUT R2, R69, 0xffff0000, RZ, 0xc0, !PT ;  /* 0xffff000045027812 */ /* 0x000fe200078ec0ff */
[----:B------:R-:W-:Y:S01]  /*6890*/  FFMA R17, R49, R3, R17 ;  /* 0x0000000331117223 */ /* 0x000fe20000000011 */
[----:B------:R-:W-:Y:S01]  /*68a0*/  SHF.L.U32 R3, R71, 0x10, RZ ;  /* 0x0000001047037819 */ /* 0x000fe200000006ff */
[----:B------:R-:W-:Y:S01]  /*68b0*/  FFMA R18, R49, R0, R18 ;  /* 0x0000000031127223 */ /* 0x000fe20000000012 */
[C---:B------:R-:W-:Y:S01]  /*68c0*/  SHF.L.U32 R0, R70.reuse, 0x10, RZ ;  /* 0x0000001046007819 */ /* 0x040fe200000006ff */
[----:B------:R1:W-:Y:S01]  /*68d0*/  STS.128 [R100], R52 ;  /* 0x0000003464007388 */ /* 0x0003e20000000c00 */
[----:B------:R-:W-:Y:S01]  /*68e0*/  F2FP.BF16.F32.PACK_AB R8, R9, R8 ;  /* 0x000000080908723e */ /* 0x000fe200000010ff */
[C---:B------:R-:W-:Y:S01]  /*68f0*/  FFMA R23, R49.reuse, R2, R23 ;  /* 0x0000000231177223 */ /* 0x040fe20000000017 */
[----:B------:R-:W-:Y:S01]  /*6900*/  LOP3.LUT R2, R70, 0xffff0000, RZ, 0xc0, !PT ;  /* 0xffff000046027812 */ /* 0x000fe200078ec0ff */
[----:B------:R-:W-:Y:S01]  /*6910*/  FFMA R20, R49, R0, R20 ;  /* 0x0000000031147223 */ /* 0x000fe20000000014 */
[----:B------:R-:W-:Y:S01]  /*6920*/  LOP3.LUT R0, R71, 0xffff0000, RZ, 0xc0, !PT ;  /* 0xffff000047007812 */ /* 0x000fe200078ec0ff */
[----:B------:R-:W-:Y:S01]  /*6930*/  FMUL R27, R47, R27 ;  /* 0x0000001b2f1b7220 */ /* 0x000fe20000400000 */
[----:B------:R-:W-:Y:S01]  /*6940*/  F2FP.BF16.F32.PACK_AB R9, R15, R10 ;  /* 0x0000000a0f09723e */ /* 0x000fe200000010ff */
[C---:B------:R-:W-:Y:S01]  /*6950*/  FFMA R21, R49.reuse, R2, R21 ;  /* 0x0000000231157223 */ /* 0x040fe20000000015 */
[C---:B------:R-:W-:Y:S01]  /*6960*/  FFMA R22, R49.reuse, R3, R22 ;  /* 0x0000000331167223 */ /* 0x040fe20000000016 */
[----:B------:R-:W-:Y:S01]  /*6970*/  FFMA R27, R49, R0, R27 ;  /* 0x00000000311b7223 */ /* 0x000fe2000000001b */
[C---:B------:R-:W-:Y:S01]  /*6980*/  SHF.L.U32 R2, R76.reuse, 0x10, RZ ;  /* 0x000000104c027819 */ /* 0x040fe200000006ff */
[C---:B------:R-:W-:Y:S01]  /*6990*/  FMUL R31, R47.reuse, R31 ;  /* 0x0000001f2f1f7220 */ /* 0x040fe20000400000 */
[----:B------:R-:W-:Y:S01]  /*69a0*/  LOP3.LUT R0, R76, 0xffff0000, RZ, 0xc0, !PT ;  /* 0xffff00004c007812 */ /* 0x000fe200078ec0ff */
[----:B------:R-:W-:Y:S01]  /*69b0*/  FMUL R35, R47, R35 ;  /* 0x000000232f237220 */ /* 0x000fe20000400000 */
[----:B------:R-:W-:Y:S01]  /*69c0*/  SHF.L.U32 R3, R77, 0x10, RZ ;  /* 0x000000104d037819 */ /* 0x000fe200000006ff */
[----:B------:R-:W-:Y:S01]  /*69d0*/  FFMA R24, R49, R2, R24 ;  /* 0x0000000231187223 */ /* 0x000fe20000000018 */
[----:B------:R-:W-:Y:S01]  /*69e0*/  F2FP.BF16.F32.PACK_AB R10, R13, R12 ;  /* 0x0000000c0d0a723e */ /* 0x000fe200000010ff */
[----:B------:R-:W-:Y:S01]  /*69f0*/  FFMA R25, R49, R0, R25 ;  /* 0x0000000031197223 */ /* 0x000fe20000000019 */
[----:B------:R-:W-:Y:S01]  /*6a00*/  F2FP.BF16.F32.PACK_AB R11, R19, R14 ;  /* 0x0000000e130b723e */ /* 0x000fe200000010ff */
[----:B------:R-:W-:Y:S01]  /*6a10*/  FFMA R26, R49, R3, R26 ;  /* 0x00000003311a7223 */ /* 0x000fe2000000001a */
[----:B------:R-:W-:Y:S02]  /*6a20*/  LOP3.LUT R0, R77, 0xffff0000, RZ, 0xc0, !PT ;  /* 0xffff00004d007812 */ /* 0x000fe400078ec0ff */
[C---:B------:R-:W-:Y:S01]  /*6a30*/  SHF.L.U32 R2, R78.reuse, 0x10, RZ ;  /* 0x000000104e027819 */ /* 0x040fe200000006ff */
[----:B------:R1:W-:Y:S01]  /*6a40*/  STS.128 [R99+0x10], R8 ;  /* 0x0000100863007388 */ /* 0x0003e20000000c00 */
[----:B------:R-:W-:Y:S01]  /*6a50*/  LOP3.LUT R3, R78, 0xffff0000, RZ, 0xc0, !PT ;  /* 0xffff00004e037812 */ /* 0x000fe200078ec0ff */
[----:B------:R-:W-:Y:S01]  /*6a60*/  FFMA R31, R49, R0, R31 ;  /* 0x00000000311f7223 */ /* 0x000fe2000000001f */
[----:B------:R-:W-:Y:S01]  /*6a70*/  SHF.L.U32 R4, R79, 0x10, RZ ;  /* 0x000000104f047819 */ /* 0x000fe200000006ff */
[----:B------:R-:W-:Y:S01]  /*6a80*/  FFMA R28, R49, R2, R28 ;  /* 0x00000002311c7223 */ /* 0x000fe2000000001c */
[----:B------:R-:W-:Y:S01]  /*6a90*/  F2FP.BF16.F32.PACK_AB R16, R17, R16 ;  /* 0x000000101110723e */ /* 0x000fe200000010ff */
[----:B------:R-:W-:Y:S01]  /*6aa0*/  FFMA R29, R49, R3, R29 ;  /* 0x00000003311d7223 */ /* 0x000fe2000000001d */
[----:B------:R-:W-:Y:S01]  /*6ab0*/  LOP3.LUT R5, R79, 0xffff0000, RZ, 0xc0, !PT ;  /* 0xffff00004f057812 */ /* 0x000fe200078ec0ff */
[----:B------:R-:W-:Y:S01]  /*6ac0*/  FFMA R30, R49, R4, R30 ;  /* 0x00000004311e7223 */ /* 0x000fe2000000001e */
[----:B------:R-:W-:Y:S02]  /*6ad0*/  F2FP.BF16.F32.PACK_AB R17, R23, R18 ;  /* 0x000000121711723e */ /* 0x000fe400000010ff */
[----:B------:R-:W-:Y:S01]  /*6ae0*/  F2FP.BF16.F32.PACK_AB R18, R21, R20 ;  /* 0x000000141512723e */ /* 0x000fe200000010ff */
[----:B------:R-:W-:Y:S01]  /*6af0*/  FFMA R35, R49, R5, R35 ;  /* 0x0000000531237223 */ /* 0x000fe20000000023 */
[----:B------:R-:W-:Y:S02]  /*6b00*/  F2FP.BF16.F32.PACK_AB R19, R27, R22 ;  /* 0x000000161b13723e */ /* 0x000fe400000010ff */
[----:B------:R-:W-:Y:S02]  /*6b10*/  F2FP.BF16.F32.PACK_AB R24, R25, R24 ;  /* 0x000000181918723e */ /* 0x000fe400000010ff */
[----:B------:R-:W-:Y:S01]  /*6b20*/  F2FP.BF16.F32.PACK_AB R25, R31, R26 ;  /* 0x0000001a1f19723e */ /* 0x000fe200000010ff */
[----:B------:R1:W-:Y:S01]  /*6b30*/  STS.128 [R98+0x20], R16 ;  /* 0x0000201062007388 */ /* 0x0003e20000000c00 */
[----:B------:R-:W-:Y:S02]  /*6b40*/  F2FP.BF16.F32.PACK_AB R26, R29, R28 ;  /* 0x0000001c1d1a723e */ /* 0x000fe400000010ff */
[----:B------:R-:W-:Y:S05]  /*6b50*/  F2FP.BF16.F32.PACK_AB R27, R35, R30 ;  /* 0x0000001e231b723e */ /* 0x000fea00000010ff */
[----:B------:R1:W-:Y:S01]  /*6b60*/  STS.128 [R106+0x30], R24 ;  /* 0x000030186a007388 */ /* 0x0003e20000000c00 */
[----:B------:R-:W-:Y:S01]  /*6b70*/  @!PT LDS RZ, [RZ] ;  /* 0x00000000fffff984 */ /* 0x000fe20000000800 */
[----:B------:R-:W-:Y:S01]  /*6b80*/  @!PT LDS RZ, [RZ] ;  /* 0x00000000fffff984 */ /* 0x000fe20000000800 */
[----:B------:R-:W-:Y:S01]  /*6b90*/  @!PT LDS RZ, [RZ] ;  /* 0x00000000fffff984 */ /* 0x000fe20000000800 */
[----:B------:R-:W-:Y:S01]  /*6ba0*/  @!PT LDS RZ, [RZ] ;  /* 0x00000000fffff984 */ /* 0x000fe20000000800 */
[----:B------:R2:W-:Y:S07]  /*6bb0*/  MEMBAR.ALL.CTA ;  /* 0x0000000000007992 */ /* 0x0005ee0000008000 */
[----:B--2---:R-:W2:Y:S02]  /*6bc0*/  FENCE.VIEW.ASYNC.S ;  /* 0x00000000000073c6 */ /* 0x004ea40000000000 */
[----:B--2---:R-:W-:Y:S06]  /*6bd0*/  BAR.SYNC.DEFER_BLOCKING 0x1, 0x80 ;  /* 0x0042000000007b1d */ /* 0x004fec0000010000 */
[----:B------:R-:W-:Y:S05]  /*6be0*/  @P0 BRA `(.L_x_109) ;  /* 0x0000000000280947 */ /* 0x000fea0003800000 */
[----:B------:R-:W-:Y:S02]  /*6bf0*/  UIADD3 UR4, UPT, UPT, UR48, 0x200, URZ ;  /* 0x0000020030047890 */ /* 0x000fe4000fffe0ff */
[----:B------:R-:W-:Y:S01]  /*6c00*/  UIADD3 UR6, UP0, UPT, UR52, 0xa80, URZ ;  /* 0x00000a8034067890 */ /* 0x000fe2000ff1e0ff */
[----:B------:R-:W-:Y:S03]  /*6c10*/  UMOV UR43, UR36 ;  /* 0x00000024002b7c82 */ /* 0x000fe60008000000 */
[----:B------:R-:W-:Y:S01]  /*6c20*/  MOV R93, UR4 ;  /* 0x00000004005d7c02 */ /* 0x000fe20008000f00 */
[----:B------:R-:W-:Y:S03]  /*6c30*/  UIADD3.X UR7, UPT, UPT, URZ, UR53, URZ, UP0, !UPT ;  /* 0x00000035ff077290 */ /* 0x000fe600087fe4ff */
[----:B------:R-:W-:Y:S11]  /*6c40*/  R2UR UR40, R93 ;  /* 0x000000005d2872ca */ /* 0x000ff600000e0000 */
[----:B------:R-:W-:Y:S02]  /*6c50*/  @!UPT UIADD3 URZ, UPT, UPT, URZ, URZ, URZ ;  /* 0x000000fffffff290 */ /* 0x000fe4000fffe0ff */
[----:B------:R2:W-:Y:S01]  /*6c60*/  UTMASTG.3D [UR40], [UR6] ;  /* 0x00000028060073b5 */ /* 0x0005e20008010000 */
[----:B------:R0:W-:Y:S01]  /*6c70*/  UTMACMDFLUSH ;  /* 0x00000000000079b7 */ /* 0x0001e20000000000 */
[----:B--2---:R-:W-:Y:S04]  /*6c80*/  DEPBAR.LE SB0, 0x1 ;  /* 0x000080400000791a */ /* 0x004fe80000000000 */
.L_x_109:
[----:B------:R-:W-:Y:S05]  /*6c90*/  BSYNC.RECONVERGENT B0 ;  /* 0x0000000000007941 */ /* 0x000fea0003800200 */
.L_x_108:
[----:B------:R-:W-:Y:S01]  /*6ca0*/  BAR.SYNC.DEFER_BLOCKING 0x1, 0x80 ;  /* 0x0042000000007b1d */ /* 0x000fe20000010000 */
[----:B------:R-:W-:Y:S01]  /*6cb0*/  ISETP.NE.AND P1, PT, R107, RZ, PT ;  /* 0x000000ff6b00720c */ /* 0x000fe20003f25270 */
[----:B------:R-:W-:Y:S01]  /*6cc0*/  UISETP.NE.AND UP0, UPT, UR49, URZ, UPT ;  /* 0x000000ff3100728c */ /* 0x000fe2000bf05270 */
[----:B------:R-:W-:Y:S11]  /*6cd0*/  LEA R2, R65, UR48, 0x3 ;  /* 0x0000003041027c11 */ /* 0x000ff6000f8e18ff */
[----:B------:R-:W-:Y:S01]  /*6ce0*/  @P1 SHF.L.U32 R3, R97, 0x1f, RZ ;  /* 0x0000001f61031819 */ /* 0x000fe200000006ff */
[----:B------:R-:W-:Y:S06]  /*6cf0*/  BRA.U !UP0, `(.L_x_110) ;  /* 0x0000000108247547 */ /* 0x000fec000b800000 */
[----:B------:R-:W-:Y:S01]  /*6d00*/  IMAD.U32 R4, RZ, RZ, UR51 ;  /* 0x00000033ff047e24 */ /* 0x000fe2000f8e00ff */
[----:B------:R-:W-:Y:S01]  /*6d10*/  MOV R0, UR37 ;  /* 0x0000002500007c02 */ /* 0x000fe20008000f00 */
[----:B------:R-:W-:Y:S03]  /*6d20*/  UIADD3 UR51, UPT, UPT, UR51, 0x1, URZ ;  /* 0x0000000133337890 */ /* 0x000fe6000fffe0ff */
[----:B------:R-:W-:Y:S01]  /*6d30*/  @P1 LEA R4, R4, UR48, 0x3 ;  /* 0x0000003004041c11 */ /* 0x000fe2000f8e18ff */
[----:B------:R-:W-:Y:S04]  /*6d40*/  UISETP.NE.AND UP0, UPT, UR51, 0x4, UPT ;  /* 0x000000043300788c */ /* 0x000fe8000bf05270 */
[----:B------:R-:W-:Y:S01]  /*6d50*/  @P1 VIADD R4, R4, 0x70 ;  /* 0x0000007004041836 */ /* 0x000fe20000000000 */
[----:B------:R-:W-:Y:S04]  /*6d60*/  USEL UR51, UR51, URZ, UP0 ;  /* 0x000000ff33337287 */ /* 0x000fe80008000000 */
[----:B------:R-:W-:Y:S04]  /*6d70*/  @P1 PRMT R0, R0, 0x654, R4 ;  /* 0x0000065400001816 */ /* 0x000fe80000000004 */
[----:B------:R2:W-:Y:S04]  /*6d80*/  @P1 SYNCS.ARRIVE.TRANS64.RED.A1T0 RZ, [R0+URZ], RZ ;  /* 0x000000ff00ff19a7 */ /* 0x0005e800081004ff */
.L_x_110:
[----:B------:R-:W4:Y:S01]  /*6d90*/  @P1 SYNCS.PHASECHK.TRANS64.TRYWAIT P0, [R2+URZ+0x50], R3 ;  /* 0x00005003020015a7 */ /* 0x000f2200080011ff */
[----:B------:R-:W-:Y:S01]  /*6da0*/  BSSY B1, `(.L_x_111) ;  /* 0x0000016000017945 */ /* 0x000fe20003800000 */
[----:B----4-:R-:W-:Y:S03]  /*6db0*/  @P1 SEL R66, RZ, 0x1, !P0 ;  /* 0x00000001ff421807 */ /* 0x010fe60004000000 */
[----:B------:R-:W-:Y:S05]  /*6dc0*/  @!P1 BRA `(.L_x_112) ;  /* 0x00000000004c9947 */ /* 0x000fea0003800000 */
[----:B------:R-:W-:Y:S01]  /*6dd0*/  ISETP.NE.AND P0, PT, R66, RZ, PT ;  /* 0x000000ff4200720c */ /* 0x000fe20003f05270 */
[----:B------:R-:W-:Y:S01]  /*6de0*/  BSSY B0, `(.L_x_113) ;  /* 0x000000b000007945 */ /* 0x000fe20003800000 */
[----:B------:R-:W-:Y:S11]  /*6df0*/  ISETP.NE.AND P1, PT, R67, RZ, PT ;  /* 0x000000ff4300720c */ /* 0x000ff60003f25270 */
[----:B------:R-:W-:Y:S02]  /*6e00*/  @!UPT UIADD3 URZ, UPT, UPT, URZ, URZ, URZ ;  /* 0x000000fffffff290 */ /* 0x000fe4000fffe0ff */
[C---:B------:R-:W-:Y:S01]  /*6e10*/  @P1 IMAD R6, R65.reuse, 0x2000, R100 ;  /* 0x0000200041061824 */ /* 0x040fe200078e0264 */
[C---:B------:R-:W-:Y:S01]  /*6e20*/  @P1 LEA R4, R65.reuse, R98, 0xd ;  /* 0x0000006241041211 */ /* 0x040fe200078e68ff */
[C---:B------:R-:W-:Y:S02]  /*6e30*/  @P1 IMAD R5, R65.reuse, 0x2000, R99 ;  /* 0x0000200041051824 */ /* 0x040fe400078e0263 */
[----:B------:R-:W-:Y:S01]  /*6e40*/  @P1 IMAD R3, R65, 0x2000, R106 ;  /* 0x0000200041031824 */ /* 0x000fe200078e026a */
[----:B------:R-:W-:Y:S06]  /*6e50*/  @P0 BRA `(.L_x_114) ;  /* 0x00000000000c0947 */ /* 0x000fec0003800000 */
[----:B--2---:R-:W-:Y:S04]  /*6e60*/  SHF.L.U32 R0, R97, 0x1f, RZ ;  /* 0x0000001f61007819 */ /* 0x004fe800000006ff */
[----:B------:R-:W2:Y:S02]  /*6e70*/  SYNCS.PHASECHK.TRANS64.TRYWAIT P0, [R2+URZ+0x50], R0 ;  /* 0x00005000020075a7 */ /* 0x000ea400080011ff */
[----:B--2---:R-:W-:Y:S05]  /*6e80*/  @!P0 BRA `(.L_x_115) ;  /* 0x0000003000548947 */ /* 0x004fea0003800000 */
.L_x_114:
[----:B------:R-:W-:Y:S05]  /*6e90*/  BSYNC B0 ;  /* 0x0000000000007941 */ /* 0x000fea0003800000 */
.L_x_113:
[----:B------:R-:W-:Y:S02]  /*6ea0*/  ISETP.NE.AND P0, PT, R67, RZ, PT ;  /* 0x000000ff4300720c */ /* 0x000fe40003f05270 */
[----:B------:R-:W-:Y:S11]  /*6eb0*/  IADD3 R65, PT, PT, R65, 0x1, RZ ;  /* 0x0000000141417810 */ /* 0x000ff60007ffe0ff */
[----:B------:R4:W1:Y:S04]  /*6ec0*/  @P0 LDS.128 R56, [R6] ;  /* 0x0000000006380984 */ /* 0x0008680000000c00 */
[----:B------:R4:W1:Y:S04]  /*6ed0*/  @P0 LDS.128 R60, [R5+0x10] ;  /* 0x00001000053c0984 */ /* 0x0008680000000c00 */
[----:B------:R4:W1:Y:S04]  /*6ee0*/  @P0 LDS.128 R68, [R4+0x20] ;  /* 0x0000200004440984 */ /* 0x0008680000000c00 */
[----:B------:R4:W1:Y:S02]  /*6ef0*/  @P0 LDS.128 R76, [R3+0x30] ;  /* 0x00003000034c0984 */ /* 0x0008640000000c00 */
.L_x_112:
[----:B------:R-:W-:Y:S05]  /*6f00*/  BSYNC B1 ;  /* 0x0000000000017941 */ /* 0x000fea0003800000 */
.L_x_111:
[----:B--2---:R-:W-:Y:S05]  /*6f10*/  VIADD R0, R48, 0x20 ;  /* 0x0000002030007836 */ /* 0x004fea0000000000 */
[----:B------:R-:W-:Y:S04]  /*6f20*/  SHF.R.U32.HI R0, RZ, 0x15, R0 ;  /* 0x00000015ff007819 */ /* 0x000fe80000011600 */
[----:B------:R-:W-:Y:S11]  /*6f30*/  LOP3.LUT P0, RZ, R0, 0x3, R92, 0x48, !PT ;  /* 0x0000000300ff7812 */ /* 0x000ff6000780485c */
[----:B------:R-:W-:Y:S02]  /*6f40*/  @!UPT UIADD3 URZ, UPT, UPT, URZ, URZ, URZ ;  /* 0x000000fffffff290 */ /* 0x000fe4000fffe0ff */
[----:B------:R-:W-:Y:S05]  /*6f50*/  @!P0 BRA `(.L_x_116) ;  /* 0x0000000000408947 */ /* 0x000fea0003800000 */
[----:B------:R-:W2:Y:S01]  /*6f60*/  LDCU.64 UR8, c[0x4][0x70] ;  /* 0x01000e00ff0877ac */ /* 0x000ea20008000a00 */
[----:B----4-:R-:W-:Y:S01]  /*6f70*/  MOV R3, 0x0 ;  /* 0x0000000000037802 */ /* 0x010fe20000000f00 */
[----:B------:R-:W-:Y:S02]  /*6f80*/  HFMA2 R12, -RZ, RZ, 0, 5.9604644775390625e-08 ;  /* 0x00000001ff0c7431 */ /* 0x000fe400000001ff */
[----:B-1----:R-:W-:Y:S02]  /*6f90*/  IMAD.MOV.U32 R8, RZ, RZ, 0x192 ;  /* 0x00000192ff087424 */ /* 0x002fe400078e00ff */
[----:B------:R-:W-:Y:S01]  /*6fa0*/  IMAD.MOV.U32 R13, RZ, RZ, RZ ;  /* 0x000000ffff0d7224 */ /* 0x000fe200078e00ff */
[----:B------:R-:W1:Y:S01]  /*6fb0*/  LDCU.64 UR6, c[0x4][0x78] ;  /* 0x01000f00ff0677ac */ /* 0x000e620008000a00 */
[----:B------:R-:W4:Y:S01]  /*6fc0*/  LDC.64 R2, c[0x4][R3] ;  /* 0x0100000003027b82 */ /* 0x000f220000000a00 */
[----:B------:R-:W5:Y:S01]  /*6fd0*/  LDCU.64 UR4, c[0x4][0x10] ;  /* 0x01000200ff0477ac */ /* 0x000f620008000a00 */
[----:B--2---:R-:W-:Y:S01]  /*6fe0*/  MOV R5, UR9 ;  /* 0x0000000900057c02 */ /* 0x004fe20008000f00 */
[----:B------:R-:W-:Y:S01]  /*6ff0*/  IMAD.U32 R4, RZ, RZ, UR8 ;  /* 0x00000008ff047e24 */ /* 0x000fe2000f8e00ff */
[----:B-1----:R-:W-:Y:S01]  /*7000*/  MOV R7, UR7 ;  /* 0x0000000700077c02 */ /* 0x002fe20008000f00 */
[----:B------:R-:W-:Y:S01]  /*7010*/  IMAD.U32 R6, RZ, RZ, UR6 ;  /* 0x00000006ff067e24 */ /* 0x000fe2000f8e00ff */
[----:B-----5:R-:W-:Y:S01]  /*7020*/  MOV R11, UR5 ;  /* 0x00000005000b7c02 */ /* 0x020fe20008000f00 */
[----:B------:R-:W-:Y:S02]  /*7030*/  IMAD.U32 R10, RZ, RZ, UR4 ;  /* 0x00000004ff0a7e24 */ /* 0x000fe4000f8e00ff */
[----:B------:R-:W-:Y:S07]  /*7040*/  LEPC R20, `(.L_x_116) ;  /* 0x000000001014794e */ /* 0x000fee0000000000 */
[----:B---34-:R-:W-:Y:S05]  /*7050*/  CALL.ABS.NOINC R2 ;  /* 0x0000000002007343 */ /* 0x018fea0003c00000 */
.L_x_116:
[----:B------:R-:W-:Y:S01]  /*7060*/  ISETP.NE.AND P6, PT, R107, RZ, PT ;  /* 0x000000ff6b00720c */ /* 0x000fe20003fc5270 */
[----:B------:R-:W-:Y:S05]  /*7070*/  WARPSYNC.ALL ;  /* 0x0000000000007948 */ /* 0x000fea0003800000 */
[----:B------:R-:W-:Y:S01]  /*7080*/  R2UR UR4, R48 ;  /* 0x00000000300472ca */ /* 0x000fe200000e0000 */
[----:B------:R-:W-:Y:S01]  /*7090*/  BSSY.RECONVERGENT B0, `(.L_x_117) ;  /* 0x000008f000007945 */ /* 0x000fe20003800200 */
[----:B------:R-:W-:Y:S02]  /*70a0*/  MOV R50, UR51 ;  /* 0x0000003300327c02 */ /* 0x000fe40008000f00 */
[----:B-1--4-:R-:W-:Y:S02]  /*70b0*/  SHF.L.U32 R3, R56, 0x10, RZ ;  /* 0x0000001038037819 */ /* 0x012fe400000006ff */
[----:B------:R-:W-:Y:S02]  /*70c0*/  MOV R72, UR37 ;  /* 0x0000002500487c02 */ /* 0x000fe40008000f00 */
[----:B------:R-:W-:Y:S02]  /*70d0*/  @P6 LEA R50, R50, UR48, 0x3 ;  /* 0x0000003032326c11 */ /* 0x000fe4000f8e18ff */
[C---:B------:R-:W-:Y:S02]  /*70e0*/  LOP3.LUT R51, R57.reuse, 0xffff0000, RZ, 0xc0, !PT ;  /* 0xffff000039337812 */ /* 0x040fe400078ec0ff */
[----:B------:R-:W-:Y:S01]  /*70f0*/  @P6 IADD3 R50, PT, PT, R50, 0x70, RZ ;  /* 0x0000007032326810 */ /* 0x000fe20007ffe0ff */
[----:B------:R-:W1:Y:S01]  /*7100*/  LDTM.x32 R4, tmem[UR4+0x20] ;  /* 0x00002004000479ee */ /* 0x000e6200082c0000 */
[----:B------:R-:W-:Y:S02]  /*7110*/  ISETP.NE.AND P0, PT, R102, RZ, PT ;  /* 0x000000ff6600720c */ /* 0x000fe40003f05270 */
[----:B------:R-:W-:Y:S02]  /*7120*/  @P6 PRMT R72, R72, 0x654, R50 ;  /* 0x0000065448486816 */ /* 0x000fe40000000032 */
[----:B------:R-:W-:Y:S01]  /*7130*/  SHF.L.U32 R50, R57, 0x10, RZ ;  /* 0x0000001039327819 */ /* 0x000fe200000006ff */
[C---:B-1----:R-:W-:Y:S01]  /*7140*/  FMUL R0, R47.reuse, R4 ;  /* 0x000000042f007220 */ /* 0x042fe20000400000 */
[----:B------:R-:W-:Y:S01]  /*7150*/  LOP3.LUT R4, R56, 0xffff0000, RZ, 0xc0, !PT ;  /* 0xffff000038047812 */ /* 0x000fe200078ec0ff */
[C---:B------:R-:W-:Y:S01]  /*7160*/  FMUL R2, R47.reuse, R5 ;  /* 0x000000052f027220 */ /* 0x040fe20000400000 */
[----:B------:R-:W-:Y:S01]  /*7170*/  FMUL R7, R47, R7 ;  /* 0x000000072f077220 */ /* 0x000fe20000400000 */
[----:B------:R-:W-:Y:S01]  /*7180*/  FFMA R0, R49, R3, R0 ;  /* 0x0000000331007223 */ /* 0x000fe20000000000 */
[----:B------:R-:W-:Y:S01]  /*7190*/  FMUL R3, R47, R6 ;  /* 0x000000062f037220 */ /* 0x000fe20000400000 */
[----:B------:R-:W-:Y:S01]  /*71a0*/  FFMA R2, R49, R4, R2 ;  /* 0x0000000431027223 */ /* 0x000fe20000000002 */
[C---:B------:R-:W-:Y:S01]  /*71b0*/  FMUL R4, R47.reuse, R8 ;  /* 0x000000082f047220 */ /* 0x040fe20000400000 */
[C---:B------:R-:W-:Y:S01]  /*71c0*/  FMUL R8, R47.reuse, R12 ;  /* 0x0000000c2f087220 */ /* 0x040fe20000400000 */
[C---:B------:R-:W-:Y:S01]  /*71d0*/  FMUL R12, R47.reuse, R16 ;  /* 0x000000102f0c7220 */ /* 0x040fe20000400000 */
[C---:B------:R-:W-:Y:S01]  /*71e0*/  FMUL R16, R47.reuse, R20 ;  /* 0x000000142f107220 */ /* 0x040fe20000400000 */
[----:B------:R-:W-:Y:S01]  /*71f0*/  F2FP.BF16.F32.PACK_AB R52, R2, R0 ;  /* 0x000000000234723e */ /* 0x000fe200000010ff */
[C---:B------:R-:W-:Y:S01]  /*7200*/  FMUL R20, R47.reuse, R24 ;  /* 0x000000182f147220 */ /* 0x040fe20000400000 */
[C---:B------:R-:W-:Y:S01]  /*7210*/  LOP3.LUT R0, R58.reuse, 0xffff0000, RZ, 0xc0, !PT ;  /* 0xffff00003a007812 */ /* 0x040fe200078ec0ff */
[----:B------:R-:W-:Y:S01]  /*7220*/  FMUL R24, R47, R28 ;  /* 0x0000001c2f187220 */ /* 0x000fe20000400000 */
[----:B------:R-:W-:Y:S01]  /*7230*/  SHF.L.U32 R2, R59, 0x10, RZ ;  /* 0x000000103b027819 */ /* 0x000fe200000006ff */
[C---:B------:R-:W-:Y:S01]  /*7240*/  FMUL R28, R47.reuse, R32 ;  /* 0x000000202f1c7220 */ /* 0x040fe20000400000 */
[----:B------:R-:W-:Y:S01]  /*7250*/  SHF.L.U32 R32, R58, 0x10, RZ ;  /* 0x000000103a207819 */ /* 0x000fe200000006ff */
[----:B------:R-:W-:Y:S01]  /*7260*/  FMUL R5, R47, R9 ;  /* 0x000000092f057220 */ /* 0x000fe20000400000 */
[C---:B------:R-:W-:Y:S01]  /*7270*/  FFMA R3, R49.reuse, R50, R3 ;  /* 0x0000003231037223 */ /* 0x040fe20000000003 */
[----:B------:R-:W-:Y:S01]  /*7280*/  FFMA R7, R49, R51, R7 ;  /* 0x0000003331077223 */ /* 0x000fe20000000007 */
[----:B------:R-:W-:Y:S01]  /*7290*/  FMUL R6, R47, R10 ;  /* 0x0000000a2f067220 */ /* 0x000fe20000400000 */
[----:B------:R-:W-:Y:S01]  /*72a0*/  FFMA R4, R49, R32, R4 ;  /* 0x0000002031047223 */ /* 0x000fe20000000004 */
[----:B------:R-:W-:Y:S01]  /*72b0*/  LOP3.LUT R32, R59, 0xffff0000, RZ, 0xc0, !PT ;  /* 0xffff00003b207812 */ /* 0x000fe200078ec0ff */
[----:B------:R-:W-:Y:S01]  /*72c0*/  FFMA R5, R49, R0, R5 ;  /* 0x0000000031057223 */ /* 0x000fe20000000005 */
[C---:B------:R-:W-:Y:S01]  /*72d0*/  SHF.L.U32 R0, R60.reuse, 0x10, RZ ;  /* 0x000000103c007819 */ /* 0x040fe200000006ff */
[----:B------:R-:W-:Y:S01]  /*72e0*/  FMUL R11, R47, R11 ;  /* 0x0000000b2f0b7220 */ /* 0x000fe20000400000 */
[----:B------:R-:W-:Y:S01]  /*72f0*/  F2FP.BF16.F32.PACK_AB R53, R7, R3 ;  /* 0x000000030735723e */ /* 0x000fe200000010ff */
[C---:B------:R-:W-:Y:S01]  /*7300*/  FFMA R6, R49.reuse, R2, R6 ;  /* 0x0000000231067223 */ /* 0x040fe20000000006 */
[----:B------:R-:W-:Y:S01]  /*7310*/  LOP3.LUT R2, R60, 0xffff0000, RZ, 0xc0, !PT ;  /* 0xffff00003c027812 */ /* 0x000fe200078ec0ff */
[----:B------:R-:W-:Y:S01]  /*7320*/  FFMA R11, R49, R32, R11 ;  /* 0x00000020310b7223 */ /* 0x000fe2000000000b */
[----:B------:R-:W-:Y:S01]  /*7330*/  SHF.L.U32 R3, R61, 0x10, RZ ;  /* 0x000000103d037819 */ /* 0x000fe200000006ff */
[----:B------:R-:W-:Y:S01]  /*7340*/  FFMA R8, R49, R0, R8 ;  /* 0x0000000031087223 */ /* 0x000fe20000000008 */
[----:B------:R-:W-:Y:S01]  /*7350*/  LOP3.LUT R0, R61, 0xffff0000, RZ, 0xc0, !PT ;  /* 0xffff00003d007812 */ /* 0x000fe200078ec0ff */
[----:B------:R-:W-:Y:S01]  /*7360*/  FMUL R9, R47, R13 ;  /* 0x0000000d2f097220 */ /* 0x000fe20000400000 */
[----:B------:R-:W-:Y:S01]  /*7370*/  F2FP.BF16.F32.PACK_AB R54, R5, R4 ;  /* 0x000000040536723e */ /* 0x000fe200000010ff */
[----:B------:R-:W-:Y:S01]  /*7380*/  FMUL R10, R47, R14 ;  /* 0x0000000e2f0a7220 */ /* 0x000fe20000400000 */
[----:B------:R-:W-:Y:S01]  /*7390*/  F2FP.BF16.F32.PACK_AB R55, R11, R6 ;  /* 0x000000060b37723e */ /* 0x000fe200000010ff */
[----:B------:R-:W-:Y:S01]  /*73a0*/  FMUL R15, R47, R15 ;  /* 0x0000000f2f0f7220 */ /* 0x000fe20000400000 */
[----:B------:R-:W-:Y:S01]  /*73b0*/  SHF.L.U32 R4, R77, 0x10, RZ ;  /* 0x000000104d047819 */ /* 0x000fe200000006ff */
[C---:B------:R-:W-:Y:S01]  /*73c0*/  FFMA R9, R49.reuse, R2, R9 ;  /* 0x0000000231097223 */ /* 0x040fe20000000009 */
[C---:B------:R-:W-:Y:S01]  /*73d0*/  SHF.L.U32 R2, R62.reuse, 0x10, RZ ;  /* 0x000000103e027819 */ /* 0x040fe200000006ff */
[C---:B------:R-:W-:Y:S01]  /*73e0*/  FFMA R10, R49.reuse, R3, R10 ;  /* 0x00000003310a7223 */ /* 0x040fe2000000000a */
[----:B------:R-:W-:Y:S01]  /*73f0*/  LOP3.LUT R3, R62, 0xffff0000, RZ, 0xc0, !PT ;  /* 0xffff00003e037812 */ /* 0x000fe200078ec0ff */
[----:B------:R-:W-:Y:S01]  /*7400*/  FFMA R15, R49, R0, R15 ;  /* 0x00000000310f7223 */ /* 0x000fe2000000000f */
[----:B------:R-:W-:Y:S01]  /*7410*/  SHF.L.U32 R0, R63, 0x10, RZ ;  /* 0x000000103f007819 */ /* 0x000fe200000006ff */
[----:B------:R-:W-:Y:S01]  /*7420*/  FMUL R13, R47, R17 ;  /* 0x000000112f0d7220 */ /* 0x000fe20000400000 */
[----:B------:R-:W-:Y:S01]  /*7430*/  F2FP.BF16.F32.PACK_AB R8, R9, R8 ;  /* 0x000000080908723e */ /* 0x000fe200000010ff */
[----:B------:R-:W-:Y:S01]  /*7440*/  FMUL R14, R47, R18 ;  /* 0x000000122f0e7220 */ /* 0x000fe20000400000 */
[----:B------:R-:W-:Y:S01]  /*7450*/  F2FP.BF16.F32.PACK_AB R9, R15, R10 ;  /* 0x0000000a0f09723e */ /* 0x000fe200000010ff */
[----:B------:R-:W-:Y:S01]  /*7460*/  FFMA R12, R49, R2, R12 ;  /* 0x00000002310c7223 */ /* 0x000fe2000000000c */
[----:B------:R-:W-:Y:S01]  /*7470*/  LOP3.LUT R2, R63, 0xffff0000, RZ, 0xc0, !PT ;  /* 0xffff00003f027812 */ /* 0x000fe200078ec0ff */
[----:B------:R-:W-:Y:S01]  /*7480*/  FFMA R13, R49, R3, R13 ;  /* 0x00000003310d7223 */ /* 0x000fe2000000000d */
[----:B------:R-:W-:Y:S01]  /*7490*/  SHF.L.U32 R3, R69, 0x10, RZ ;  /* 0x0000001045037819 */ /* 0x000fe200000006ff */
[----:B------:R-:W-:Y:S01]  /*74a0*/  FFMA R14, R49, R0, R14 ;  /* 0x00000000310e7223 */ /* 0x000fe2000000000e */
[C---:B------:R-:W-:Y:S01]  /*74b0*/  SHF.L.U32 R0, R68.reuse, 0x10, RZ ;  /* 0x0000001044007819 */ /* 0x040fe200000006ff */
[----:B------:R-:W-:Y:S01]  /*74c0*/  FMUL R19, R47, R19 ;  /* 0x000000132f137220 */ /* 0x000fe20000400000 */
[----:B------:R-:W-:Y:S01]  /*74d0*/  F2FP.BF16.F32.PACK_AB R10, R13, R12 ;  /* 0x0000000c0d0a723e */ /* 0x000fe200000010ff */
[----:B------:R-:W-:Y:S01]  /*74e0*/  FMUL R17, R47, R21 ;  /* 0x000000152f117220 */ /* 0x000fe20000400000 */
[----:B------:R-:W-:Y:S01]  /*74f0*/  LOP3.LUT R5, R79, 0xffff0000, RZ, 0xc0, !PT ;  /* 0xffff00004f057812 */ /* 0x000fe200078ec0ff */
[C---:B------:R-:W-:Y:S01]  /*7500*/  FFMA R19, R49.reuse, R2, R19 ;  /* 0x0000000231137223 */ /* 0x040fe20000000013 */
[----:B------:R-:W-:Y:S01]  /*7510*/  LOP3.LUT R2, R68, 0xffff0000, RZ, 0xc0, !PT ;  /* 0xffff000044027812 */ /* 0x000fe200078ec0ff */
[----:B------:R1:W-:Y:S01]  /*7520*/  STS.128 [R100+0x2000], R52 ;  /* 0x0020003464007388 */ /* 0x0003e20000000c00 */
[----:B------:R-:W-:Y:S01]  /*7530*/  FFMA R16, R49, R0, R16 ;  /* 0x0000000031107223 */ /* 0x000fe20000000010 */
[----:B------:R-:W-:Y:S01]  /*7540*/  LOP3.LUT R0, R69, 0xffff0000, RZ, 0xc0, !PT ;  /* 0xffff000045007812 */ /* 0x000fe200078ec0ff */
[----:B------:R-:W-:Y:S01]  /*7550*/  FMUL R18, R47, R22 ;  /* 0x000000162f127220 */ /* 0x000fe20000400000 */
[----:B------:R-:W-:Y:S01]  /*7560*/  F2FP.BF16.F32.PACK_AB R11, R19, R14 ;  /* 0x0000000e130b723e */ /* 0x000fe200000010ff */
[----:B------:R-:W-:Y:S01]  /*7570*/  FMUL R23, R47, R23 ;  /* 0x000000172f177220 */ /* 0x000fe20000400000 */
[C---:B------:R-:W-:Y:S01]  /*7580*/  FFMA R17, R49.reuse, R2, R17 ;  /* 0x0000000231117223 */ /* 0x040fe20000000011 */
[C---:B------:R-:W-:Y:S01]  /*7590*/  SHF.L.U32 R2, R70.reuse, 0x10, RZ ;  /* 0x0000001046027819 */ /* 0x040fe200000006ff */
[----:B------:R-:W-:Y:S01]  /*75a0*/  FFMA R18, R49, R3, R18 ;  /* 0x0000000331127223 */ /* 0x000fe20000000012 */
[----:B------:R-:W-:Y:S01]  /*75b0*/  SHF.L.U32 R3, R71, 0x10, RZ ;  /* 0x0000001047037819 */ /* 0x000fe200000006ff */
[----:B------:R1:W-:Y:S01]  /*75c0*/  STS.128 [R99+0x2010], R8 ;  /* 0x0020100863007388 */ /* 0x0003e20000000c00 */
[----:B------:R-:W-:Y:S01]  /*75d0*/  F2FP.BF16.F32.PACK_AB R16, R17, R16 ;  /* 0x000000101110723e */ /* 0x000fe200000010ff */
[----:B------:R-:W-:Y:S01]  /*75e0*/  FFMA R23, R49, R0, R23 ;  /* 0x0000000031177223 */ /* 0x000fe20000000017 */
[----:B------:R-:W-:Y:S01]  /*75f0*/  LOP3.LUT R0, R70, 0xffff0000, RZ, 0xc0, !PT ;  /* 0xffff000046007812 */ /* 0x000fe200078ec0ff */
[C---:B------:R-:W-:Y:S01]  /*7600*/  FMUL R21, R47.reuse, R25 ;  /* 0x000000192f157220 */ /* 0x040fe20000400000 */
[----:B------:R-:W-:Y:S01]  /*7610*/  FMUL R22, R47, R26 ;  /* 0x0000001a2f167220 */ /* 0x000fe20000400000 */
[C---:B------:R-:W-:Y:S01]  /*7620*/  FFMA R20, R49.reuse, R2, R20 ;  /* 0x0000000231147223 */ /* 0x040fe20000000014 */
[C---:B------:R-:W-:Y:S01]  /*7630*/  SHF.L.U32 R2, R76.reuse, 0x10, RZ ;  /* 0x000000104c027819 */ /* 0x040fe200000006ff */
[----:B------:R-:W-:Y:S01]  /*7640*/  FFMA R21, R49, R0, R21 ;  /* 0x0000000031157223 */ /* 0x000fe20000000015 */
[----:B------:R-:W-:Y:S01]  /*7650*/  LOP3.LUT R0, R71, 0xffff0000, RZ, 0xc0, !PT ;  /* 0xffff000047007812 */ /* 0x000fe200078ec0ff */
[----:B------:R-:W-:Y:S01]  /*7660*/  FFMA R22, R49, R3, R22 ;  /* 0x0000000331167223 */ /* 0x000fe20000000016 */
[C---:B------:R-:W-:Y:S01]  /*7670*/  FMUL R27, R47.reuse, R27 ;  /* 0x0000001b2f1b7220 */ /* 0x040fe20000400000 */
[----:B------:R-:W-:Y:S01]  /*7680*/  LOP3.LUT R3, R76, 0xffff0000, RZ, 0xc0, !PT ;  /* 0xffff00004c037812 */ /* 0x000fe200078ec0ff */
[C---:B------:R-:W-:Y:S01]  /*7690*/  FMUL R25, R47.reuse, R29 ;  /* 0x0000001d2f197220 */ /* 0x040fe20000400000 */
[----:B------:R-:W-:Y:S01]  /*76a0*/  FMUL R26, R47, R30 ;  /* 0x0000001e2f1a7220 */ /* 0x000fe20000400000 */
[C---:B------:R-:W-:Y:S01]  /*76b0*/  FFMA R27, R49.reuse, R0, R27 ;  /* 0x00000000311b7223 */ /* 0x040fe2000000001b */
[----:B------:R-:W-:Y:S01]  /*76c0*/  FFMA R24, R49, R2, R24 ;  /* 0x0000000231187223 */ /* 0x000fe20000000018 */
[----:B------:R-:W-:Y:S01]  /*76d0*/  LOP3.LUT R0, R77, 0xffff0000, RZ, 0xc0, !PT ;  /* 0xffff00004d007812 */ /* 0x000fe200078ec0ff */
[----:B------:R-:W-:Y:S01]  /*76e0*/  FFMA R25, R49, R3, R25 ;  /* 0x0000000331197223 */ /* 0x000fe20000000019 */
[----:B------:R-:W-:Y:S01]  /*76f0*/  FMUL R31, R47, R31 ;  /* 0x0000001f2f1f7220 */ /* 0x000fe20000400000 */
[C---:B------:R-:W-:Y:S01]  /*7700*/  SHF.L.U32 R2, R78.reuse, 0x10, RZ ;  /* 0x000000104e027819 */ /* 0x040fe200000006ff */
[----:B------:R-:W-:Y:S01]  /*7710*/  FFMA R26, R49, R4, R26 ;  /* 0x00000004311a7223 */ /* 0x000fe2000000001a */
[----:B------:R-:W-:Y:S01]  /*7720*/  LOP3.LUT R3, R78, 0xffff0000, RZ, 0xc0, !PT ;  /* 0xffff00004e037812 */ /* 0x000fe200078ec0ff */
[----:B------:R-:W-:Y:S01]  /*7730*/  FMUL R29, R47, R33 ;  /* 0x000000212f1d7220 */ /* 0x000fe20000400000 */
[----:B------:R-:W-:Y:S01]  /*7740*/  SHF.L.U32 R4, R79, 0x10, RZ ;  /* 0x000000104f047819 */ /* 0x000fe200000006ff */
[----:B------:R-:W-:Y:S01]  /*7750*/  FMUL R30, R47, R34 ;  /* 0x000000222f1e7220 */ /* 0x000fe20000400000 */
[----:B------:R-:W-:Y:S01]  /*7760*/  F2FP.BF16.F32.PACK_AB R17, R23, R18 ;  /* 0x000000121711723e */ /* 0x000fe200000010ff */
[----:B------:R-:W-:Y:S01]  /*7770*/  FFMA R31, R49, R0, R31 ;  /* 0x00000000311f7223 */ /* 0x000fe2000000001f */
[----:B------:R-:W-:Y:S01]  /*7780*/  FMUL R35, R47, R35 ;  /* 0x000000232f237220 */ /* 0x000fe20000400000 */
[----:B------:R-:W-:Y:S01]  /*7790*/  F2FP.BF16.F32.PACK_AB R18, R21, R20 ;  /* 0x000000141512723e */ /* 0x000fe200000010ff */
[----:B------:R-:W-:Y:S01]  /*77a0*/  FFMA R28, R49, R2, R28 ;  /* 0x00000002311c7223 */ /* 0x000fe2000000001c */
[----:B------:R-:W-:Y:S01]  /*77b0*/  F2FP.BF16.F32.PACK_AB R19, R27, R22 ;  /* 0x000000161b13723e */ /* 0x000fe200000010ff */
[C---:B------:R-:W-:Y:S01]  /*77c0*/  FFMA R29, R49.reuse, R3, R29 ;  /* 0x00000003311d7223 */ /* 0x040fe2000000001d */
[C---:B------:R-:W-:Y:S01]  /*77d0*/  FFMA R30, R49.reuse, R4, R30 ;  /* 0x00000004311e7223 */ /* 0x040fe2000000001e */
[----:B------:R-:W-:Y:S01]  /*77e0*/  FFMA R35, R49, R5, R35 ;  /* 0x0000000531237223 */ /* 0x000fe20000000023 */
[----:B------:R-:W-:Y:S01]  /*77f0*/  F2FP.BF16.F32.PACK_AB R24, R25, R24 ;  /* 0x000000181918723e */ /* 0x000fe200000010ff */
[----:B------:R1:W-:Y:S01]  /*7800*/  STS.128 [R98+0x2020], R16 ;  /* 0x0020201062007388 */ /* 0x0003e20000000c00 */
[----:B------:R-:W-:Y:S02]  /*7810*/  F2FP.BF16.F32.PACK_AB R25, R31, R26 ;  /* 0x0000001a1f19723e */ /* 0x000fe400000010ff */
[----:B------:R-:W-:Y:S02]  /*7820*/  F2FP.BF16.F32.PACK_AB R26, R29, R28 ;  /* 0x0000001c1d1a723e */ /* 0x000fe400000010ff */
[----:B------:R-:W-:Y:S02]  /*7830*/  F2FP.BF16.F32.PACK_AB R27, R35, R30 ;  /* 0x0000001e231b723e */ /* 0x000fe400000010ff */
[----:B------:R-:W-:Y:S02]  /*7840*/  LEA R0, R65, UR48, 0x3 ;  /* 0x0000003041007c11 */ /* 0x000fe4000f8e18ff */
[----:B------:R-:W-:Y:S01]  /*7850*/  @P6 SHF.L.U32 R2, R97, 0x1f, RZ ;  /* 0x0000001f61026819 */ /* 0x000fe200000006ff */
        /* <DEDUP_REMOVED lines=9> */
[----:B------:R-:W-:Y:S02]  /*78f0*/  UIADD3 UR8, UP0, UPT, UR52, 0xa80, URZ ;  /* 0x00000a8034087890 */ /* 0x000fe4000ff1e0ff */
[----:B------:R-:W-:Y:S02]  /*7900*/  UIADD3 UR5, UPT, UPT, UR41, 0x20, URZ ;  /* 0x0000002029057890 */ /* 0x000fe4000fffe0ff */
[----:B------:R-:W-:Y:S02]  /*7910*/  UIADD3 UR4, UPT, UPT, UR48, 0x2200, URZ ;  /* 0x0000220030047890 */ /* 0x000fe4000fffe0ff */
[----:B------:R-:W-:Y:S01]  /*7920*/  UIADD3.X UR9, UPT, UPT, URZ, UR53, URZ, UP0, !UPT ;  /* 0x00000035ff097290 */ /* 0x000fe200087fe4ff */
[----:B------:R-:W-:Y:S01]  /*7930*/  UMOV UR6, UR42 ;  /* 0x0000002a00067c82 */ /* 0x000fe20008000000 */
[----:B------:R-:W-:Y:S07]  /*7940*/  UMOV UR7, UR36 ;  /* 0x0000002400077c82 */ /* 0x000fee0008000000 */
[----:B------:R2:W-:Y:S01]  /*7950*/  UTMASTG.3D [UR4], [UR8] ;  /* 0x00000004080073b5 */ /* 0x0005e20008010000 */
[----:B------:R0:W-:Y:S01]  /*7960*/  UTMACMDFLUSH ;  /* 0x00000000000079b7 */ /* 0x0001e20000000000 */
[----:B--2---:R-:W-:Y:S04]  /*7970*/  DEPBAR.LE SB0, 0x1 ;  /* 0x000080400000791a */ /* 0x004fe80000000000 */
.L_x_118:
[----:B------:R-:W-:Y:S05]  /*7980*/  BSYNC.RECONVERGENT B0 ;  /* 0x0000000000007941 */ /* 0x000fea0003800200 */
.L_x_117:
[----:B------:R-:W-:Y:S01]  /*7990*/  BAR.SYNC.DEFER_BLOCKING 0x1, 0x80 ;  /* 0x0042000000007b1d */ /* 0x000fe20000010000 */
[----:B------:R-:W-:Y:S04]  /*79a0*/  UIADD3 UR40, UPT, UPT, UR51, 0x1, URZ ;  /* 0x0000000133287890 */ /* 0x000fe8000fffe0ff */
[----:B------:R-:W-:Y:S04]  /*79b0*/  UISETP.NE.AND UP0, UPT, UR40, 0x4, UPT ;  /* 0x000000042800788c */ /* 0x000fe8000bf05270 */
[----:B------:R-:W-:Y:S01]  /*79c0*/  USEL UR40, UR40, URZ, UP0 ;  /* 0x000000ff28287287 */ /* 0x000fe20008000000 */
[----:B------:R2:W-:Y:S01]  /*79d0*/  @P6 SYNCS.ARRIVE.TRANS64.RED.A1T0 RZ, [R72+URZ], RZ ;  /* 0x000000ff48ff69a7 */ /* 0x0005e200081004ff */
[----:B------:R-:W-:Y:S01]  /*79e0*/  BSSY B1, `(.L_x_119) ;  /* 0x0000017000017945 */ /* 0x000fe20003800000 */
[----:B------:R-:W4:Y:S02]  /*79f0*/  @P6 SYNCS.PHASECHK.TRANS64.TRYWAIT P0, [R0+URZ+0x50], R2 ;  /* 0x00005002000065a7 */ /* 0x000f2400080011ff */
[----:B----4-:R-:W-:Y:S01]  /*7a00*/  @P6 SEL R66, RZ, 0x1, !P0 ;  /* 0x00000001ff426807 */ /* 0x010fe20004000000 */
[----:B--2---:R-:W-:Y:S06]  /*7a10*/  @!P6 BRA `(.L_x_120) ;  /* 0x00000000004ce947 */ /* 0x004fec0003800000 */
        /* <DEDUP_REMOVED lines=9> */
[----:B------:R-:W-:Y:S04]  /*7ab0*/  SHF.L.U32 R6, R97, 0x1f, RZ ;  /* 0x0000001f61067819 */ /* 0x000fe800000006ff */
[----:B------:R-:W2:Y:S02]  /*7ac0*/  SYNCS.PHASECHK.TRANS64.TRYWAIT P0, [R0+URZ+0x50], R6 ;  /* 0x00005006000075a7 */ /* 0x000ea400080011ff */
[----:B--2---:R-:W-:Y:S05]  /*7ad0*/  @!P0 BRA `(.L_x_123) ;  /* 0x0000002400548947 */ /* 0x004fea0003800000 */
.L_x_122:
[----:B------:R-:W-:Y:S05]  /*7ae0*/  BSYNC B0 ;  /* 0x0000000000007941 */ /* 0x000fea0003800000 */
.L_x_121:
[----:B------:R-:W-:Y:S02]  /*7af0*/  ISETP.NE.AND P0, PT, R67, RZ, PT ;  /* 0x000000ff4300720c */ /* 0x000fe40003f05270 */
[----:B------:R-:W-:Y:S11]  /*7b00*/  IADD3 R65, PT, PT, R65, 0x1, RZ ;  /* 0x0000000141417810 */ /* 0x000ff60007ffe0ff */
[----:B------:R4:W1:Y:S04]  /*7b10*/  @P0 LDS.128 R56, [R5] ;  /* 0x0000000005380984 */ /* 0x0008680000000c00 */
[----:B------:R4:W1:Y:S04]  /*7b20*/  @P0 LDS.128 R60, [R4+0x10] ;  /* 0x00001000043c0984 */ /* 0x0008680000000c00 */
[----:B------:R4:W1:Y:S04]  /*7b30*/  @P0 LDS.128 R68, [R3+0x20] ;  /* 0x0000200003440984 */ /* 0x0008680000000c00 */
[----:B------:R4:W1:Y:S02]  /*7b40*/  @P0 LDS.128 R76, [R2+0x30] ;  /* 0x00003000024c0984 */ /* 0x0008640000000c00 */
.L_x_120:
[----:B------:R-:W-:Y:S05]  /*7b50*/  BSYNC B1 ;  /* 0x0000000000017941 */ /* 0x000fea0003800000 */
.L_x_119:
        /* <DEDUP_REMOVED lines=21> */
.L_x_124:
        /* <DEDUP_REMOVED lines=146> */
.L_x_126:
[----:B------:R-:W-:Y:S05]  /*85d0*/  BSYNC.RECONVERGENT B0 ;  /* 0x0000000000007941 */ /* 0x000fea0003800200 */
.L_x_125:
        /* <DEDUP_REMOVED lines=21> */
.L_x_130:
[----:B------:R-:W-:Y:S05]  /*8730*/  BSYNC B0 ;  /* 0x0000000000007941 */ /* 0x000fea0003800000 */
.L_x_129:
[----:B------:R-:W-:Y:S11]  /*8740*/  ISETP.NE.AND P0, PT, R67, RZ, PT ;  /* 0x000000ff4300720c */ /* 0x000ff60003f05270 */
[----:B------:R-:W-:Y:S02]  /*8750*/  @!UPT UIADD3 URZ, UPT, UPT, URZ, URZ, URZ ;  /* 0x000000fffffff290 */ /* 0x000fe4000fffe0ff */
[----:B------:R4:W1:Y:S04]  /*8760*/  @P0 LDS.128 R56, [R4] ;  /* 0x0000000004380984 */ /* 0x0008680000000c00 */
[----:B------:R4:W1:Y:S04]  /*8770*/  @P0 LDS.128 R60, [R3+0x10] ;  /* 0x00001000033c0984 */ /* 0x0008680000000c00 */
[----:B------:R4:W1:Y:S04]  /*8780*/  @P0 LDS.128 R68, [R2+0x20] ;  /* 0x0000200002440984 */ /* 0x0008680000000c00 */
[----:B------:R4:W1:Y:S02]  /*8790*/  @P0 LDS.128 R76, [R65+0x30] ;  /* 0x00003000414c0984 */ /* 0x0008640000000c00 */
.L_x_128:
[----:B------:R-:W-:Y:S05]  /*87a0*/  BSYNC B1 ;  /* 0x0000000000017941 */ /* 0x000fea0003800000 */
.L_x_127:
        /* <DEDUP_REMOVED lines=21> */
.L_x_132:
[----:B------:R-:W-:Y:S01]  /*8900*/  ISETP.NE.AND P0, PT, R102, RZ, PT ;  /* 0x000000ff6600720c */ /* 0x000fe20003f05270 */
[----:B------:R-:W-:Y:S05]  /*8910*/  WARPSYNC.ALL ;  /* 0x0000000000007948 */ /* 0x000fea0003800000 */
[----:B------:R-:W-:Y:S01]  /*8920*/  R2UR UR4, R48 ;  /* 0x00000000300472ca */ /* 0x000fe200000e0000 */
[----:B------:R-:W-:Y:S01]  /*8930*/  BSSY.RECONVERGENT B0, `(.L_x_133) ;  /* 0x000008c000007945 */ /* 0x000fe20003800200 */
[----:B------:R-:W-:Y:S02]  /*8940*/  R2UR UR5, R64 ;  /* 0x00000000400572ca */ /* 0x000fe400000e0000 */
[C---:B-1----:R-:W-:Y:S02]  /*8950*/  SHF.L.U32 R0, R56.reuse, 0x10, RZ ;  /* 0x0000001038007819 */ /* 0x042fe400000006ff */
[----:B----4-:R-:W-:Y:S02]  /*8960*/  LOP3.LUT R2, R56, 0xffff0000, RZ, 0xc0, !PT ;  /* 0xffff000038027812 */ /* 0x010fe400078ec0ff */
[C---:B------:R-:W-:Y:S02]  /*8970*/  SHF.L.U32 R3, R57.reuse, 0x10, RZ ;  /* 0x0000001039037819 */ /* 0x040fe400000006ff */
[----:B------:R-:W-:Y:S02]  /*8980*/  LOP3.LUT R48, R57, 0xffff0000, RZ, 0xc0, !PT ;  /* 0xffff000039307812 */ /* 0x000fe400078ec0ff */
[C---:B------:R-:W-:Y:S01]  /*8990*/  SHF.L.U32 R50, R58.reuse, 0x10, RZ ;  /* 0x000000103a327819 */ /* 0x040fe200000006ff */
[----:B------:R-:W1:Y:S01]  /*89a0*/  LDTM.x32 R4, tmem[UR4+0x60] ;  /* 0x00006004000479ee */ /* 0x000e6200082c0000 */
[----:B------:R-:W-:Y:S01]  /*89b0*/  LOP3.LUT R51, R58, 0xffff0000, RZ, 0xc0, !PT ;  /* 0xffff00003a337812 */ /* 0x000fe200078ec0ff */
[----:B------:R-:W-:Y:S01]  /*89c0*/  NOP ;  /* 0x0000000000007918 */ /* 0x000fe20000000000 */
[C---:B------:R-:W-:Y:S01]  /*89d0*/  SHF.L.U32 R52, R59.reuse, 0x10, RZ ;  /* 0x000000103b347819 */ /* 0x040fe200000006ff */
[----:B------:R-:W-:Y:S01]  /*89e0*/  UIADD3 UR5, UPT, UPT, UR5, 0xd0, URZ ;  /* 0x000000d005057890 */ /* 0x000fe2000fffe0ff */
[----:B------:R-:W-:Y:S02]  /*89f0*/  LOP3.LUT R53, R59, 0xffff0000, RZ, 0xc0, !PT ;  /* 0xffff00003b357812 */ /* 0x000fe400078ec0ff */
[C---:B------:R-:W-:Y:S01]  /*8a00*/  SHF.L.U32 R54, R60.reuse, 0x10, RZ ;  /* 0x000000103c367819 */ /* 0x040fe200000006ff */
[----:B------:R-:W-:Y:S01]  /*8a10*/  UPRMT UR5, UR37, 0x654, UR5 ;  /* 0x0000065425057896 */ /* 0x000fe20008000005 */
[----:B------:R-:W-:Y:S02]  /*8a20*/  LOP3.LUT R55, R60, 0xffff0000, RZ, 0xc0, !PT ;  /* 0xffff00003c377812 */ /* 0x000fe400078ec0ff */
[C---:B------:R-:W-:Y:S02]  /*8a30*/  SHF.L.U32 R56, R61.reuse, 0x10, RZ ;  /* 0x000000103d387819 */ /* 0x040fe400000006ff */
[----:B------:R-:W-:Y:S02]  /*8a40*/  LOP3.LUT R57, R61, 0xffff0000, RZ, 0xc0, !PT ;  /* 0xffff00003d397812 */ /* 0x000fe400078ec0ff */
[C---:B------:R-:W-:Y:S02]  /*8a50*/  SHF.L.U32 R58, R62.reuse, 0x10, RZ ;  /* 0x000000103e3a7819 */ /* 0x040fe400000006ff */
[----:B------:R-:W-:Y:S01]  /*8a60*/  LOP3.LUT R59, R62, 0xffff0000, RZ, 0xc0, !PT ;  /* 0xffff00003e3b7812 */ /* 0x000fe200078ec0ff */
[----:B-1----:R-:W-:Y:S01]  /*8a70*/  SYNCS.ARRIVE.TRANS64.RED.A1T0 RZ, [UR5], RZ ;  /* 0x000000ffffff79a7 */ /* 0x002fe20008100405 */
[C---:B------:R-:W-:Y:S02]  /*8a80*/  SHF.L.U32 R60, R63.reuse, 0x10, RZ ;  /* 0x000000103f3c7819 */ /* 0x040fe400000006ff */
[----:B------:R-:W-:Y:S02]  /*8a90*/  LOP3.LUT R61, R63, 0xffff0000, RZ, 0xc0, !PT ;  /* 0xffff00003f3d7812 */ /* 0x000fe400078ec0ff */
[C---:B------:R-:W-:Y:S01]  /*8aa0*/  SHF.L.U32 R62, R68.reuse, 0x10, RZ ;  /* 0x00000010443e7819 */ /* 0x040fe200000006ff */
[C---:B------:R-:W-:Y:S01]  /*8ab0*/  FMUL R4, R47.reuse, R4 ;  /* 0x000000042f047220 */ /* 0x040fe20000400000 */
[C---:B------:R-:W-:Y:S01]  /*8ac0*/  FMUL R5, R47.reuse, R5 ;  /* 0x000000052f057220 */ /* 0x040fe20000400000 */
[----:B------:R-:W-:Y:S01]  /*8ad0*/  FMUL R6, R47, R6 ;  /* 0x000000062f067220 */ /* 0x000fe20000400000 */
[----:B------:R-:W-:Y:S01]  /*8ae0*/  LOP3.LUT R63, R68, 0xffff0000, RZ, 0xc0, !PT ;  /* 0xffff0000443f7812 */ /* 0x000fe200078ec0ff */
[C---:B------:R-:W-:Y:S01]  /*8af0*/  FFMA R4, R49.reuse, R0, R4 ;  /* 0x0000000031047223 */ /* 0x040fe20000000004 */
[----:B------:R-:W-:Y:S01]  /*8b00*/  FFMA R5, R49, R2, R5 ;  /* 0x0000000231057223 */ /* 0x000fe20000000005 */
[----:B------:R-:W-:Y:S01]  /*8b10*/  SHF.L.U32 R64, R69, 0x10, RZ ;  /* 0x0000001045407819 */ /* 0x000fe200000006ff */
[----:B------:R-:W-:Y:S01]  /*8b20*/  FFMA R6, R49, R3, R6 ;  /* 0x0000000331067223 */ /* 0x000fe20000000006 */
[----:B------:R-:W-:Y:S01]  /*8b30*/  FMUL R7, R47, R7 ;  /* 0x000000072f077220 */ /* 0x000fe20000400000 */
[----:B------:R-:W-:Y:S01]  /*8b40*/  LOP3.LUT R65, R69, 0xffff0000, RZ, 0xc0, !PT ;  /* 0xffff000045417812 */ /* 0x000fe200078ec0ff */
[----:B------:R-:W-:Y:S01]  /*8b50*/  FMUL R8, R47, R8 ;  /* 0x000000082f087220 */ /* 0x000fe20000400000 */
[----:B------:R-:W-:Y:S01]  /*8b60*/  F2FP.BF16.F32.PACK_AB R4, R5, R4 ;  /* 0x000000040504723e */ /* 0x000fe200000010ff */
[----:B------:R-:W-:Y:S01]  /*8b70*/  FFMA R7, R49, R48, R7 ;  /* 0x0000003031077223 */ /* 0x000fe20000000007 */
[----:B------:R-:W-:Y:S01]  /*8b80*/  FMUL R9, R47, R9 ;  /* 0x000000092f097220 */ /* 0x000fe20000400000 */
[----:B------:R-:W-:Y:S01]  /*8b90*/  FFMA R8, R49, R50, R8 ;  /* 0x0000003231087223 */ /* 0x000fe20000000008 */
[C---:B------:R-:W-:Y:S01]  /*8ba0*/  SHF.L.U32 R66, R70.reuse, 0x10, RZ ;  /* 0x0000001046427819 */ /* 0x040fe200000006ff */
[----:B------:R-:W-:Y:S01]  /*8bb0*/  FMUL R0, R47, R10 ;  /* 0x0000000a2f007220 */ /* 0x000fe20000400000 */
[----:B------:R-:W-:Y:S01]  /*8bc0*/  F2FP.BF16.F32.PACK_AB R5, R7, R6 ;  /* 0x000000060705723e */ /* 0x000fe200000010ff */
[----:B------:R-:W-:Y:S01]  /*8bd0*/  FFMA R9, R49, R51, R9 ;  /* 0x0000003331097223 */ /* 0x000fe20000000009 */
[----:B------:R-:W-:Y:S01]  /*8be0*/  FMUL R2, R47, R11 ;  /* 0x0000000b2f027220 */ /* 0x000fe20000400000 */
[----:B------:R-:W-:Y:S01]  /*8bf0*/  FFMA R0, R49, R52, R0 ;  /* 0x0000003431007223 */ /* 0x000fe20000000000 */
[----:B------:R-:W-:Y:S01]  /*8c00*/  LOP3.LUT R67, R70, 0xffff0000, RZ, 0xc0, !PT ;  /* 0xffff000046437812 */ /* 0x000fe200078ec0ff */
[----:B------:R-:W-:Y:S01]  /*8c10*/  FMUL R3, R47, R12 ;  /* 0x0000000c2f037220 */ /* 0x000fe20000400000 */
[----:B------:R-:W-:Y:S01]  /*8c20*/  F2FP.BF16.F32.PACK_AB R6, R9, R8 ;  /* 0x000000080906723e */ /* 0x000fe200000010ff */
[----:B------:R-:W-:Y:S01]  /*8c30*/  FFMA R2, R49, R53, R2 ;  /* 0x0000003531027223 */ /* 0x000fe20000000002 */
[----:B------:R-:W-:Y:S01]  /*8c40*/  FMUL R10, R47, R13 ;  /* 0x0000000d2f0a7220 */ /* 0x000fe20000400000 */
[----:B------:R-:W-:Y:S01]  /*8c50*/  FFMA R3, R49, R54, R3 ;  /* 0x0000003631037223 */ /* 0x000fe20000000003 */
[----:B------:R-:W-:Y:S01]  /*8c60*/  SHF.L.U32 R68, R71, 0x10, RZ ;  /* 0x0000001047447819 */ /* 0x000fe200000006ff */
[----:B------:R-:W-:Y:S01]  /*8c70*/  FMUL R11, R47, R14 ;  /* 0x0000000e2f0b7220 */ /* 0x000fe20000400000 */
[----:B------:R-:W-:Y:S01]  /*8c80*/  F2FP.BF16.F32.PACK_AB R7, R2, R0 ;  /* 0x000000000207723e */ /* 0x000fe200000010ff */
[----:B------:R-:W-:Y:S01]  /*8c90*/  FFMA R10, R49, R55, R10 ;  /* 0x00000037310a7223 */ /* 0x000fe2000000000a */
[C---:B------:R-:W-:Y:S01]  /*8ca0*/  FMUL R15, R47.reuse, R15 ;  /* 0x0000000f2f0f7220 */ /* 0x040fe20000400000 */
[C---:B------:R-:W-:Y:S01]  /*8cb0*/  FMUL R12, R47.reuse, R16 ;  /* 0x000000102f0c7220 */ /* 0x040fe20000400000 */
[----:B------:R-:W-:Y:S01]  /*8cc0*/  FMUL R13, R47, R17 ;  /* 0x000000112f0d7220 */ /* 0x000fe20000400000 */
[----:B------:R1:W-:Y:S01]  /*8cd0*/  STS.128 [R100+0x6000], R4 ;  /* 0x0060000464007388 */ /* 0x0003e20000000c00 */
[----:B------:R-:W-:Y:S01]  /*8ce0*/  LOP3.LUT R69, R71, 0xffff0000, RZ, 0xc0, !PT ;  /* 0xffff000047457812 */ /* 0x000fe200078ec0ff */
[C---:B------:R-:W-:Y:S01]  /*8cf0*/  FFMA R11, R49.reuse, R56, R11 ;  /* 0x00000038310b7223 */ /* 0x040fe2000000000b */
[----:B------:R-:W-:Y:S01]  /*8d00*/  SHF.L.U32 R70, R76, 0x10, RZ ;  /* 0x000000104c467819 */ /* 0x000fe200000006ff */
[C---:B------:R-:W-:Y:S01]  /*8d10*/  FFMA R15, R49.reuse, R57, R15 ;  /* 0x00000039310f7223 */ /* 0x040fe2000000000f */
[----:B------:R-:W-:Y:S01]  /*8d20*/  F2FP.BF16.F32.PACK_AB R8, R10, R3 ;  /* 0x000000030a08723e */ /* 0x000fe200000010ff */
[C---:B------:R-:W-:Y:S01]  /*8d30*/  FFMA R12, R49.reuse, R58, R12 ;  /* 0x0000003a310c7223 */ /* 0x040fe2000000000c */
[----:B------:R-:W-:Y:S01]  /*8d40*/  FFMA R13, R49, R59, R13 ;  /* 0x0000003b310d7223 */ /* 0x000fe2000000000d */
[C---:B------:R-:W-:Y:S01]  /*8d50*/  FMUL R14, R47.reuse, R18 ;  /* 0x000000122f0e7220 */ /* 0x040fe20000400000 */
[C---:B------:R-:W-:Y:S01]  /*8d60*/  FMUL R19, R47.reuse, R19 ;  /* 0x000000132f137220 */ /* 0x040fe20000400000 */
[C---:B------:R-:W-:Y:S01]  /*8d70*/  FMUL R16, R47.reuse, R20 ;  /* 0x000000142f107220 */ /* 0x040fe20000400000 */
[----:B------:R-:W-:Y:S01]  /*8d80*/  FMUL R17, R47, R21 ;  /* 0x000000152f117220 */ /* 0x000fe20000400000 */
[----:B------:R-:W-:Y:S01]  /*8d90*/  FFMA R14, R49, R60, R14 ;  /* 0x0000003c310e7223 */ /* 0x000fe2000000000e */
        /* <DEDUP_REMOVED lines=9> */
[----:B------:R-:W-:Y:S01]  /*8e30*/  F2FP.BF16.F32.PACK_AB R9, R15, R11 ;  /* 0x0000000b0f09723e */ /* 0x000fe200000010ff */
[----:B------:R-:W-:Y:S01]  /*8e40*/  FFMA R23, R49, R65, R23 ;  /* 0x0000004131177223 */ /* 0x000fe20000000017 */
[----:B------:R-:W-:Y:S01]  /*8e50*/  FMUL R27, R47, R27 ;  /* 0x0000001b2f1b7220 */ /* 0x000fe20000400000 */
[----:B------:R-:W-:Y:S01]  /*8e60*/  F2FP.BF16.F32.PACK_AB R10, R13, R12 ;  /* 0x0000000c0d0a723e */ /* 0x000fe200000010ff */
[----:B------:R-:W-:Y:S01]  /*8e70*/  FFMA R20, R49, R66, R20 ;  /* 0x0000004231147223 */ /* 0x000fe20000000014 */
[----:B------:R-:W-:Y:S01]  /*8e80*/  F2FP.BF16.F32.PACK_AB R11, R19, R14 ;  /* 0x0000000e130b723e */ /* 0x000fe200000010ff */
[----:B------:R-:W-:Y:S01]  /*8e90*/  FMUL R24, R47, R28 ;  /* 0x0000001c2f187220 */ /* 0x000fe20000400000 */
[----:B------:R-:W-:Y:S01]  /*8ea0*/  LOP3.LUT R71, R76, 0xffff0000, RZ, 0xc0, !PT ;  /* 0xffff00004c477812 */ /* 0x000fe200078ec0ff */
[----:B------:R-:W-:Y:S01]  /*8eb0*/  FFMA R21, R49, R67, R21 ;  /* 0x0000004331157223 */ /* 0x000fe20000000015 */
[----:B------:R-:W-:Y:S01]  /*8ec0*/  SHF.L.U32 R72, R77, 0x10, RZ ;  /* 0x000000104d487819 */ /* 0x000fe200000006ff */
[----:B------:R1:W-:Y:S01]  /*8ed0*/  STS.128 [R99+0x6010], R8 ;  /* 0x0060100863007388 */ /* 0x0003e20000000c00 */
[----:B------:R-:W-:Y:S01]  /*8ee0*/  FMUL R25, R47, R29 ;  /* 0x0000001d2f197220 */ /* 0x000fe20000400000 */
[----:B------:R-:W-:Y:S01]  /*8ef0*/  FFMA R22, R49, R68, R22 ;  /* 0x0000004431167223 */ /* 0x000fe20000000016 */
[----:B------:R-:W-:Y:S01]  /*8f00*/  LOP3.LUT R73, R77, 0xffff0000, RZ, 0xc0, !PT ;  /* 0xffff00004d497812 */ /* 0x000fe200078ec0ff */
[----:B------:R-:W-:Y:S01]  /*8f10*/  FMUL R26, R47, R30 ;  /* 0x0000001e2f1a7220 */ /* 0x000fe20000400000 */
[----:B------:R-:W-:Y:S01]  /*8f20*/  FFMA R27, R49, R69, R27 ;  /* 0x00000045311b7223 */ /* 0x000fe2000000001b */
[C---:B------:R-:W-:Y:S01]  /*8f30*/  SHF.L.U32 R74, R78.reuse, 0x10, RZ ;  /* 0x000000104e4a7819 */ /* 0x040fe200000006ff */
[----:B------:R-:W-:Y:S01]  /*8f40*/  FMUL R31, R47, R31 ;  /* 0x0000001f2f1f7220 */ /* 0x000fe20000400000 */
[----:B------:R-:W-:Y:S01]  /*8f50*/  FFMA R24, R49, R70, R24 ;  /* 0x0000004631187223 */ /* 0x000fe20000000018 */
[----:B------:R-:W-:Y:S01]  /*8f60*/  LOP3.LUT R75, R78, 0xffff0000, RZ, 0xc0, !PT ;  /* 0xffff00004e4b7812 */ /* 0x000fe200078ec0ff */
[----:B------:R-:W-:Y:S01]  /*8f70*/  FMUL R28, R47, R32 ;  /* 0x000000202f1c7220 */ /* 0x000fe20000400000 */
[----:B------:R-:W-:Y:S01]  /*8f80*/  FFMA R25, R49, R71, R25 ;  /* 0x0000004731197223 */ /* 0x000fe20000000019 */
[----:B------:R-:W-:Y:S01]  /*8f90*/  SHF.L.U32 R76, R79, 0x10, RZ ;  /* 0x000000104f4c7819 */ /* 0x000fe200000006ff */
[----:B------:R-:W-:Y:S01]  /*8fa0*/  FMUL R29, R47, R33 ;  /* 0x000000212f1d7220 */ /* 0x000fe20000400000 */
[----:B------:R-:W-:Y:S01]  /*8fb0*/  F2FP.BF16.F32.PACK_AB R16, R17, R16 ;  /* 0x000000101110723e */ /* 0x000fe200000010ff */
[----:B------:R-:W-:Y:S01]  /*8fc0*/  FFMA R26, R49, R72, R26 ;  /* 0x00000048311a7223 */ /* 0x000fe2000000001a */
[----:B------:R-:W-:Y:S01]  /*8fd0*/  LOP3.LUT R77, R79, 0xffff0000, RZ, 0xc0, !PT ;  /* 0xffff00004f4d7812 */ /* 0x000fe200078ec0ff */
        /* <DEDUP_REMOVED lines=33> */
.L_x_134:
[----:B------:R-:W-:Y:S05]  /*91f0*/  BSYNC.RECONVERGENT B0 ;  /* 0x0000000000007941 */ /* 0x000fea0003800200 */
.L_x_133:
[----:B------:R-:W-:Y:S01]  /*9200*/  BAR.SYNC.DEFER_BLOCKING 0x1, 0x80 ;  /* 0x0042000000007b1d */ /* 0x000fe20000010000 */
[----:B------:R-:W-:Y:S01]  /*9210*/  UISETP.NE.AND UP0, UPT, UR49, -0x4, UPT ;  /* 0xfffffffc3100788c */ /* 0x000fe2000bf05270 */
[----:B------:R-:W-:Y:S08]  /*9220*/  IADD3 R45, PT, PT, R45, 0x1, RZ ;  /* 0x000000012d2d7810 */ /* 0x000ff00007ffe0ff */
[----:B------:R-:W-:Y:S05]  /*9230*/  BRA.U !UP0, `(.L_x_135) ;  /* 0x0000000108287547 */ /* 0x000fea000b800000 */
[----:B------:R-:W-:Y:S01]  /*9240*/  ISETP.NE.AND P0, PT, R107, RZ, PT ;  /* 0x000000ff6b00720c */ /* 0x000fe20003f05270 */
[----:B------:R-:W-:Y:S01]  /*9250*/  IMAD.U32 R2, RZ, RZ, UR51 ;  /* 0x00000033ff027e24 */ /* 0x000fe2000f8e00ff */
[----:B------:R-:W-:Y:S01]  /*9260*/  UIADD3 UR51, UPT, UPT, UR51, 0x1, URZ ;  /* 0x0000000133337890 */ /* 0x000fe2000fffe0ff */
[----:B------:R-:W-:Y:S03]  /*9270*/  IMAD.U32 R0, RZ, RZ, UR37 ;  /* 0x00000025ff007e24 */ /* 0x000fe6000f8e00ff */
[----:B------:R-:W-:Y:S04]  /*9280*/  UISETP.NE.AND UP0, UPT, UR51, 0x4, UPT ;  /* 0x000000043300788c */ /* 0x000fe8000bf05270 */
[----:B------:R-:W-:Y:S03]  /*9290*/  USEL UR51, UR51, URZ, UP0 ;  /* 0x000000ff33337287 */ /* 0x000fe60008000000 */
[----:B------:R-:W-:Y:S05]  /*92a0*/  @P0 LEA R2, R2, UR48, 0x3 ;  /* 0x0000003002020c11 */ /* 0x000fea000f8e18ff */
[----:B------:R-:W-:Y:S05]  /*92b0*/  @P0 VIADD R2, R2, 0x70 ;  /* 0x0000007002020836 */ /* 0x000fea0000000000 */
[----:B------:R-:W-:Y:S04]  /*92c0*/  @P0 PRMT R0, R0, 0x654, R2 ;  /* 0x0000065400000816 */ /* 0x000fe80000000002 */
[----:B------:R2:W-:Y:S03]  /*92d0*/  @P0 SYNCS.ARRIVE.TRANS64.RED.A1T0 RZ, [R0+URZ], RZ ;  /* 0x000000ff00ff09a7 */ /* 0x0005e600081004ff */
.L_x_135:
[----:B------:R-:W-:Y:S01]  /*92e0*/  ISETP.NE.AND P2, PT, R103, RZ, PT ;  /* 0x000000ff6700720c */ /* 0x000fe20003f45270 */
[----:B------:R-:W-:Y:S01]  /*92f0*/  IMAD.IADD R2, R43, 0x1, R86 ;  /* 0x000000012b027824 */ /* 0x000fe200078e0256 */
[----:B------:R-:W-:Y:S01]  /*9300*/  ISETP.NE.AND P0, PT, R105, 0x2, PT ;  /* 0x000000026900780c */ /* 0x000fe20003f05270 */
[----:B--2---:R-:W-:Y:S01]  /*9310*/  IMAD.IADD R0, R44, 0x1, R87 ;  /* 0x000000012c007824 */ /* 0x004fe200078e0257 */
[----:B------:R-:W-:Y:S01]  /*9320*/  ISETP.NE.AND P1, PT, R45, 0x2, PT ;  /* 0x000000022d00780c */ /* 0x000fe20003f25270 */
[----:B------:R-:W-:Y:S01]  /*9330*/  UIADD3 UR49, UPT, UPT, UR49, 0x4, URZ ;  /* 0x0000000431317890 */ /* 0x000fe2000fffe0ff */
[----:B------:R-:W-:Y:S02]  /*9340*/  R2UR UR12, R2 ;  /* 0x00000000020c72ca */ /* 0x000fe400000e0000 */
[----:B------:R-:W-:Y:S02]  /*9350*/  R2UR UR20, R0 ;  /* 0x00000000001472ca */ /* 0x000fe400000e0000 */
[----:B------:R-:W-:Y:S02]  /*9360*/  SEL R2, RZ, 0x1, P0 ;  /* 0x00000001ff027807 */ /* 0x000fe40000000000 */
[----:B------:R-:W-:Y:S02]  /*9370*/  SEL R0, RZ, 0x1, P1 ;  /* 0x00000001ff007807 */ /* 0x000fe40000800000 */
[----:B------:R-:W-:Y:S02]  /*9380*/  @P2 R2UR UR36, R94 ;  /* 0x000000005e2422ca */ /* 0x000fe400000e0000 */
[----:B------:R-:W-:Y:S02]  /*9390*/  LOP3.LUT R95, R95, R2, RZ, 0x3c, !PT ;  /* 0x000000025f5f7212 */ /* 0x000fe400078e3cff */
[----:B------:R-:W-:Y:S02]  /*93a0*/  LOP3.LUT R96, R96, R0, RZ, 0x3c, !PT ;  /* 0x0000000060607212 */ /* 0x000fe400078e3cff */
[----:B------:R-:W-:Y:S02]  /*93b0*/  SEL R105, R105, RZ, P0 ;  /* 0x000000ff69697207 */ /* 0x000fe40000000000 */
[----:B------:R-:W-:Y:S01]  /*93c0*/  SEL R45, R45, RZ, P1 ;  /* 0x000000ff2d2d7207 */ /* 0x000fe20000800000 */
[----:B------:R-:W-:Y:S06]  /*93d0*/  @P2 BRA `(.L_x_136) ;  /* 0xffffffc000502947 */ /* 0x000fec000383ffff */
[----:B------:R-:W-:-:S09]  /*93e0*/  UISETP.NE.AND UP0, UPT, UR50, URZ, UPT ;  /* 0x000000ff3200728c */ /* 0x000fd2000bf05270 */
[----:B------:R-:W-:Y:S05]  /*93f0*/  BRA.U !UP0, `(.L_x_137) ;  /* 0x0000000108487547 */ /* 0x000fea000b800000 */
[----:B------:R-:W2:Y:S02]  /*9400*/  LDCU.64 UR4, c[0x0][0xc90] ;  /* 0x00019200ff0477ac */ /* 0x000ea40008000a00 */
[----:B--2---:R-:W-:-:S04]  /*9410*/  UISETP.NE.U32.AND UP0, UPT, UR4, URZ, UPT ;  /* 0x000000ff0400728c */ /* 0x004fc8000bf05070 */
[----:B------:R-:W-:-:S09]  /*9420*/  UISETP.NE.AND.EX UP0, UPT, UR5, URZ, UPT, UP0 ;  /* 0x000000ff0500728c */ /* 0x000fd2000bf05300 */
[----:B------:R-:W-:Y:S05]  /*9430*/  BRA.U UP0, `(.L_x_138) ;  /* 0x00000001000c7547 */ /* 0x000fea000b800000 */
[----:B------:R-:W-:-:S13]  /*9440*/  FSETP.NEU.AND P0, PT, R49, RZ, PT ;  /* 0x000000ff3100720b */ /* 0x000fda0003f0d000 */
[----:B------:R-:W-:Y:S05]  /*9450*/  @!P0 EXIT ;  /* 0x000000000000894d */ /* 0x000fea0003800000 */
[----:B------:R-:W-:Y:S05]  /*9460*/  BRA `(.L_x_137) ;  /* 0x00000000002c7947 */ /* 0x000fea0003800000 */
.L_x_138:
[----:B------:R-:W-:Y:S01]  /*9470*/  ISETP.NE.AND P0, PT, R104, RZ, PT ;  /* 0x000000ff6800720c */ /* 0x000fe20003f05270 */
[----:B------:R-:W-:-:S12]  /*9480*/  BSSY.RECONVERGENT B0, `(.L_x_137) ;  /* 0x0000009000007945 */ /* 0x000fd80003800200 */
[----:B------:R-:W-:Y:S05]  /*9490*/  @P0 BRA `(.L_x_139) ;  /* 0x0000000000140947 */ /* 0x000fea0003800000 */
[----:B------:R-:W2:Y:S02]  /*94a0*/  LDCU.64 UR4, c[0x0][0xc88] ;  /* 0x00019100ff0477ac */ /* 0x000ea40008000a00 */
[----:B--2---:R-:W-:-:S04]  /*94b0*/  ISETP.NE.U32.AND P0, PT, RZ, UR4, PT ;  /* 0x00000004ff007c0c */ /* 0x004fc8000bf05070 */
[----:B------:R-:W-:-:S13]  /*94c0*/  ISETP.NE.AND.EX P0, PT, RZ, UR5, PT, P0 ;  /* 0x00000005ff007c0c */ /* 0x000fda000bf05300 */
[----:B------:R-:W-:Y:S05]  /*94d0*/  @!P0 EXIT ;  /* 0x000000000000894d */ /* 0x000fea0003800000 */
[----:B------:R-:W-:Y:S05]  /*94e0*/  BRA `(.L_x_140) ;  /* 0x0000000000087947 */ /* 0x000fea0003800000 */
.L_x_139:
[----:B------:R-:W-:-:S13]  /*94f0*/  FSETP.NEU.AND P0, PT, R49, RZ, PT ;  /* 0x000000ff3100720b */ /* 0x000fda0003f0d000 */
[----:B------:R-:W-:Y:S05]  /*9500*/  @!P0 EXIT ;  /* 0x000000000000894d */ /* 0x000fea0003800000 */
.L_x_140:
[----:B------:R-:W-:Y:S05]  /*9510*/  BSYNC.RECONVERGENT B0 ;  /* 0x0000000000007941 */ /* 0x000fea0003800200 */
.L_x_137:
[----:B------:R-:W-:Y:S01]  /*9520*/  ULEA UR4, UR51, UR48, 0x3 ;  /* 0x0000003033047291 */ /* 0x000fe2000f8e18ff */
[----:B------:R-:W-:-:S04]  /*9530*/  DEPBAR.LE SB0, 0x0 ;  /* 0x000080000000791a */ /* 0x000fc80000000000 */
[----:B------:R-:W-:-:S04]  /*9540*/  UIADD3 UR4, UPT, UPT, UR4, 0x70, URZ ;  /* 0x0000007004047890 */ /* 0x000fc8000fffe0ff */
[----:B------:R-:W-:-:S09]  /*9550*/  UPRMT UR4, UR37, 0x654, UR4 ;  /* 0x0000065425047896 */ /* 0x000fd20008000004 */
[----:B------:R-:W-:Y:S01]  /*9560*/  SYNCS.ARRIVE.TRANS64.RED.A1T0 RZ, [UR4], RZ ;  /* 0x000000ffffff79a7 */ /* 0x000fe20008100404 */
[----:B------:R-:W-:Y:S05]  /*9570*/  EXIT ;  /* 0x000000000000794d */ /* 0x000fea0003800000 */
.L_x_24:
[----:B--2---:R2:W1:Y:S02]  /*9580*/  SYNCS.PHASECHK.TRANS64.TRYWAIT P0, [R2+URZ+0xf0], R3 ;  /* 0x0000f003020075a7 */ /* 0x00446400080011ff */
[----:B-1----:R-:W-:Y:S05]  /*9590*/  @!P0 NANOSLEEP.SYNCS 0x989680 ;  /* 0x009896800000895d */ /* 0x002fea0003900000 */
[----:B------:R-:W1:Y:S02]  /*95a0*/  @!P0 SYNCS.PHASECHK.TRANS64 P0, [R2+URZ+0xf0], R3 ;  /* 0x0000f003020085a7 */ /* 0x000e6400080010ff */
[----:B-1----:R-:W-:Y:S05]  /*95b0*/  @!P0 BRA `(.L_x_24) ;  /* 0xfffffffc00f08947 */ /* 0x002fea000383ffff */
[----:B------:R-:W-:Y:S05]  /*95c0*/  BRA `(.L_x_141) ;  /* 0xffffff8000907947 */ /* 0x000fea000383ffff */
.L_x_27:
[----:B-1----:R-:W-:-:S07]  /*95d0*/  MOV R2, UR33 ;  /* 0x0000002100027c02 */ /* 0x002fce0008000f00 */
.L_x_142:
[----:B-1----:R1:W2:Y:S02]  /*95e0*/  SYNCS.PHASECHK.TRANS64.TRYWAIT P0, [R2+URZ+0x28], R4 ;  /* 0x00002804020075a7 */ /* 0x0022a400080011ff */
[----:B--2---:R-:W-:Y:S05]  /*95f0*/  @!P0 NANOSLEEP.SYNCS 0x989680 ;  /* 0x009896800000895d */ /* 0x004fea0003900000 */
[----:B------:R-:W2:Y:S02]  /*9600*/  @!P0 SYNCS.PHASECHK.TRANS64 P0, [R2+URZ+0x28], R4 ;  /* 0x00002804020085a7 */ /* 0x000ea400080010ff */
[----:B--2---:R-:W-:Y:S05]  /*9610*/  @!P0 BRA `(.L_x_142) ;  /* 0xfffffffc00f08947 */ /* 0x004fea000383ffff */
[----:B------:R-:W-:Y:S05]  /*9620*/  BRA `(.L_x_26) ;  /* 0xffffff8000d87947 */ /* 0x000fea000383ffff */
.L_x_36:
[----:B------:R-:W-:-:S07]  /*9630*/  MOV R2, UR33 ;  /* 0x0000002100027c02 */ /* 0x000fce0008000f00 */
.L_x_143:
[----:B-1----:R1:W2:Y:S02]  /*9640*/  SYNCS.PHASECHK.TRANS64.TRYWAIT P0, [R2+URZ+0x28], R4 ;  /* 0x00002804020075a7 */ /* 0x0022a400080011ff */
[----:B--2---:R-:W-:Y:S05]  /*9650*/  @!P0 NANOSLEEP.SYNCS 0x989680 ;  /* 0x009896800000895d */ /* 0x004fea0003900000 */
[----:B------:R-:W2:Y:S02]  /*9660*/  @!P0 SYNCS.PHASECHK.TRANS64 P0, [R2+URZ+0x28], R4 ;  /* 0x00002804020085a7 */ /* 0x000ea400080010ff */
[----:B--2---:R-:W-:Y:S05]  /*9670*/  @!P0 BRA `(.L_x_143) ;  /* 0xfffffffc00f08947 */ /* 0x004fea000383ffff */
[----:B------:R-:W-:Y:S05]  /*9680*/  BRA `(.L_x_35) ;  /* 0xffffff8400f07947 */ /* 0x000fea000383ffff */
.L_x_43:
[----:B-1----:R1:W2:Y:S02]  /*9690*/  SYNCS.PHASECHK.TRANS64.TRYWAIT P0, [R2+URZ+0xa0], R3 ;  /* 0x0000a003020075a7 */ /* 0x0022a400080011ff */
[----:B--2---:R-:W-:Y:S05]  /*96a0*/  @!P0 NANOSLEEP.SYNCS 0x989680 ;  /* 0x009896800000895d */ /* 0x004fea0003900000 */
[----:B------:R-:W2:Y:S02]  /*96b0*/  @!P0 SYNCS.PHASECHK.TRANS64 P0, [R2+URZ+0xa0], R3 ;  /* 0x0000a003020085a7 */ /* 0x000ea400080010ff */
[----:B--2---:R-:W-:Y:S05]  /*96c0*/  @!P0 BRA `(.L_x_43) ;  /* 0xfffffffc00f08947 */ /* 0x004fea000383ffff */
[----:B------:R-:W-:Y:S05]  /*96d0*/  BRA `(.L_x_144) ;  /* 0xffffff8800e87947 */ /* 0x000fea000383ffff */
.L_x_47:
[----:B----4-:R-:W-:-:S07]  /*96e0*/  MOV R0, UR4 ;  /* 0x0000000400007c02 */ /* 0x010fce0008000f00 */
.L_x_145:
[----:B-1----:R1:W2:Y:S02]  /*96f0*/  SYNCS.PHASECHK.TRANS64.TRYWAIT P0, [R0+URZ], R2 ;  /* 0x00000002000075a7 */ /* 0x0022a400080011ff */
[----:B--2---:R-:W-:Y:S05]  /*9700*/  @!P0 NANOSLEEP.SYNCS 0x989680 ;  /* 0x009896800000895d */ /* 0x004fea0003900000 */
[----:B------:R-:W2:Y:S02]  /*9710*/  @!P0 SYNCS.PHASECHK.TRANS64 P0, [R0+URZ], R2 ;  /* 0x00000002000085a7 */ /* 0x000ea400080010ff */
[----:B--2---:R-:W-:Y:S05]  /*9720*/  @!P0 BRA `(.L_x_145) ;  /* 0xfffffffc00f08947 */ /* 0x004fea000383ffff */
[----:B------:R-:W-:Y:S05]  /*9730*/  BRA `(.L_x_146) ;  /* 0xffffff9000607947 */ /* 0x000fea000383ffff */
.L_x_48:
[----:B----4-:R-:W-:-:S07]  /*9740*/  MOV R0, UR4 ;  /* 0x0000000400007c02 */ /* 0x010fce0008000f00 */
.L_x_147:
[----:B-1----:R1:W2:Y:S02]  /*9750*/  SYNCS.PHASECHK.TRANS64.TRYWAIT P0, [R0+URZ], R3 ;  /* 0x00000003000075a7 */ /* 0x0022a400080011ff */
[----:B--2---:R-:W-:Y:S05]  /*9760*/  @!P0 NANOSLEEP.SYNCS 0x989680 ;  /* 0x009896800000895d */ /* 0x004fea0003900000 */
[----:B------:R-:W2:Y:S02]  /*9770*/  @!P0 SYNCS.PHASECHK.TRANS64 P0, [R0+URZ], R3 ;  /* 0x00000003000085a7 */ /* 0x000ea400080010ff */
[----:B--2---:R-:W-:Y:S05]  /*9780*/  @!P0 BRA `(.L_x_147) ;  /* 0xfffffffc00f08947 */ /* 0x004fea000383ffff */
[----:B------:R-:W-:Y:S05]  /*9790*/  BRA `(.L_x_148) ;  /* 0xffffff90006c7947 */ /* 0x000fea000383ffff */
.L_x_49:
[----:B----4-:R-:W-:-:S07]  /*97a0*/  MOV R0, UR4 ;  /* 0x0000000400007c02 */ /* 0x010fce0008000f00 */
.L_x_149:
[----:B-1----:R1:W2:Y:S02]  /*97b0*/  SYNCS.PHASECHK.TRANS64.TRYWAIT P0, [R0+URZ], R3 ;  /* 0x00000003000075a7 */ /* 0x0022a400080011ff */
[----:B--2---:R-:W-:Y:S05]  /*97c0*/  @!P0 NANOSLEEP.SYNCS 0x989680 ;  /* 0x009896800000895d */ /* 0x004fea0003900000 */
[----:B------:R-:W2:Y:S02]  /*97d0*/  @!P0 SYNCS.PHASECHK.TRANS64 P0, [R0+URZ], R3 ;  /* 0x00000003000085a7 */ /* 0x000ea400080010ff */
[----:B--2---:R-:W-:Y:S05]  /*97e0*/  @!P0 BRA `(.L_x_149) ;  /* 0xfffffffc00f08947 */ /* 0x004fea000383ffff */
[----:B------:R-:W-:Y:S05]  /*97f0*/  BRA `(.L_x_150) ;  /* 0xffffff9000787947 */ /* 0x000fea000383ffff */
.L_x_50:
[----:B----4-:R-:W-:-:S07]  /*9800*/  MOV R0, UR4 ;  /* 0x0000000400007c02 */ /* 0x010fce0008000f00 */
.L_x_151:
[----:B-1----:R1:W2:Y:S02]  /*9810*/  SYNCS.PHASECHK.TRANS64.TRYWAIT P0, [R0+URZ], R3 ;  /* 0x00000003000075a7 */ /* 0x0022a400080011ff */
[----:B--2---:R-:W-:Y:S05]  /*9820*/  @!P0 NANOSLEEP.SYNCS 0x989680 ;  /* 0x009896800000895d */ /* 0x004fea0003900000 */
[----:B------:R-:W2:Y:S02]  /*9830*/  @!P0 SYNCS.PHASECHK.TRANS64 P0, [R0+URZ], R3 ;  /* 0x00000003000085a7 */ /* 0x000ea400080010ff */
[----:B--2---:R-:W-:Y:S05]  /*9840*/  @!P0 BRA `(.L_x_151) ;  /* 0xfffffffc00f08947 */ /* 0x004fea000383ffff */
[----:B------:R-:W-:Y:S05]  /*9850*/  BRA `(.L_x_152) ;  /* 0xffffff9000847947 */ /* 0x000fea000383ffff */
.L_x_53:
[----:B-1----:R1:W3:Y:S02]  /*9860*/  SYNCS.PHASECHK.TRANS64.TRYWAIT P0, [R0+URZ+0xe0], R4 ;  /* 0x0000e004000075a7 */ /* 0x0022e400080011ff */
[----:B---3--:R-:W-:Y:S05]  /*9870*/  @!P0 NANOSLEEP.SYNCS 0x989680 ;  /* 0x009896800000895d */ /* 0x008fea0003900000 */
[----:B------:R-:W3:Y:S02]  /*9880*/  @!P0 SYNCS.PHASECHK.TRANS64 P0, [R0+URZ+0xe0], R4 ;  /* 0x0000e004000085a7 */ /* 0x000ee400080010ff */
[----:B---3--:R-:W-:Y:S05]  /*9890*/  @!P0 BRA `(.L_x_53) ;  /* 0xfffffffc00f08947 */ /* 0x008fea000383ffff */
[----:B------:R-:W-:Y:S05]  /*98a0*/  BRA `(.L_x_153) ;  /* 0xffffff9000e07947 */ /* 0x000fea000383ffff */
.L_x_54:
[----:B------:R-:W-:-:S07]  /*98b0*/  MOV R0, UR5 ;  /* 0x0000000500007c02 */ /* 0x000fce0008000f00 */
.L_x_154:
[----:B-1----:R1:W3:Y:S02]  /*98c0*/  SYNCS.PHASECHK.TRANS64.TRYWAIT P0, [R0+URZ+0xb0], R5 ;  /* 0x0000b005000075a7 */ /* 0x0022e400080011ff */
[----:B---3--:R-:W-:Y:S05]  /*98d0*/  @!P0 NANOSLEEP.SYNCS 0x989680 ;  /* 0x009896800000895d */ /* 0x008fea0003900000 */
[----:B------:R-:W3:Y:S02]  /*98e0*/  @!P0 SYNCS.PHASECHK.TRANS64 P0, [R0+URZ+0xb0], R5 ;  /* 0x0000b005000085a7 */ /* 0x000ee400080010ff */
[----:B---3--:R-:W-:Y:S05]  /*98f0*/  @!P0 BRA `(.L_x_154) ;  /* 0xfffffffc00f08947 */ /* 0x008fea000383ffff */
[----:B------:R-:W-:Y:S05]  /*9900*/  BRA `(.L_x_155) ;  /* 0xffffff9000f07947 */ /* 0x000fea000383ffff */
.L_x_55:
[----:B-1----:R1:W3:Y:S02]  /*9910*/  SYNCS.PHASECHK.TRANS64.TRYWAIT P1, [R0+URZ+0xa0], R4 ;  /* 0x0000a004000075a7 */ /* 0x0022e400080211ff */
[----:B---3--:R-:W-:Y:S05]  /*9920*/  @!P1 NANOSLEEP.SYNCS 0x989680 ;  /* 0x009896800000995d */ /* 0x008fea0003900000 */
[----:B------:R-:W3:Y:S02]  /*9930*/  @!P1 SYNCS.PHASECHK.TRANS64 P1, [R0+URZ+0xa0], R4 ;  /* 0x0000a004000095a7 */ /* 0x000ee400080210ff */
[----:B---3--:R-:W-:Y:S05]  /*9940*/  @!P1 BRA `(.L_x_55) ;  /* 0xfffffffc00f09947 */ /* 0x008fea000383ffff */
[----:B------:R-:W-:Y:S05]  /*9950*/  BRA `(.L_x_156) ;  /* 0xffffff9400207947 */ /* 0x000fea000383ffff */
.L_x_58:
[----:B------:R-:W-:-:S07]  /*9960*/  MOV R0, UR5 ;  /* 0x0000000500007c02 */ /* 0x000fce0008000f00 */
.L_x_157:
[----:B-1----:R1:W3:Y:S02]  /*9970*/  SYNCS.PHASECHK.TRANS64.TRYWAIT P0, [R0+URZ+0xb0], R2 ;  /* 0x0000b002000075a7 */ /* 0x0022e400080011ff */
[----:B---3--:R-:W-:Y:S05]  /*9980*/  @!P0 NANOSLEEP.SYNCS 0x989680 ;  /* 0x009896800000895d */ /* 0x008fea0003900000 */
[----:B------:R-:W3:Y:S02]  /*9990*/  @!P0 SYNCS.PHASECHK.TRANS64 P0, [R0+URZ+0xb0], R2 ;  /* 0x0000b002000085a7 */ /* 0x000ee400080010ff */
[----:B---3--:R-:W-:Y:S05]  /*99a0*/  @!P0 BRA `(.L_x_157) ;  /* 0xfffffffc00f08947 */ /* 0x008fea000383ffff */
[----:B------:R-:W-:Y:S05]  /*99b0*/  BRA `(.L_x_57) ;  /* 0xffffff9400747947 */ /* 0x000fea000383ffff */
.L_x_65:
[----:B-1----:R1:W3:Y:S02]  /*99c0*/  SYNCS.PHASECHK.TRANS64.TRYWAIT P1, [R0+URZ+0xa0], R2 ;  /* 0x0000a002000075a7 */ /* 0x0022e400080211ff */
[----:B---3--:R-:W-:Y:S05]  /*99d0*/  @!P1 NANOSLEEP.SYNCS 0x989680 ;  /* 0x009896800000995d */ /* 0x008fea0003900000 */
[----:B------:R-:W3:Y:S02]  /*99e0*/  @!P1 SYNCS.PHASECHK.TRANS64 P1, [R0+URZ+0xa0], R2 ;  /* 0x0000a002000095a7 */ /* 0x000ee400080210ff */
[----:B---3--:R-:W-:Y:S05]  /*99f0*/  @!P1 BRA `(.L_x_65) ;  /* 0xfffffffc00f09947 */ /* 0x008fea000383ffff */
[----:B------:R-:W-:Y:S05]  /*9a00*/  BRA `(.L_x_158) ;  /* 0xffffff9c00887947 */ /* 0x000fea000383ffff */
.L_x_66:
[----:B------:R-:W-:-:S07]  /*9a10*/  MOV R2, UR14 ;  /* 0x0000000e00027c02 */ /* 0x000fce0008000f00 */
.L_x_159:
[----:B-1----:R1:W3:Y:S02]  /*9a20*/  SYNCS.PHASECHK.TRANS64.TRYWAIT P0, [R2+URZ+0xd0], R0 ;  /* 0x0000d000020075a7 */ /* 0x0022e400080011ff */
[----:B---3--:R-:W-:Y:S05]  /*9a30*/  @!P0 NANOSLEEP.SYNCS 0x989680 ;  /* 0x009896800000895d */ /* 0x008fea0003900000 */
[----:B------:R-:W3:Y:S02]  /*9a40*/  @!P0 SYNCS.PHASECHK.TRANS64 P0, [R2+URZ+0xd0], R0 ;  /* 0x0000d000020085a7 */ /* 0x000ee400080010ff */
[----:B---3--:R-:W-:Y:S05]  /*9a50*/  @!P0 BRA `(.L_x_159) ;  /* 0xfffffffc00f08947 */ /* 0x008fea000383ffff */
[----:B------:R-:W-:Y:S05]  /*9a60*/  BRA `(.L_x_160) ;  /* 0xffffff9c00c07947 */ /* 0x000fea000383ffff */
.L_x_69:
[----:B------:R-:W-:Y:S07]  /*9a70*/  MOV R0, UR22 ;  /* 0x0000001600007c02 */ /* 0x000fee0008000f00 */
.L_x_161:
[----:B-1----:R1:W3:Y:S02]  /*9a80*/  SYNCS.PHASECHK.TRANS64.TRYWAIT P0, [R0+URZ], R2 ;  /* 0x00000002000075a7 */ /* 0x0022e400080011ff */
[----:B---3--:R-:W-:Y:S05]  /*9a90*/  @!P0 NANOSLEEP.SYNCS 0x989680 ;  /* 0x009896800000895d */ /* 0x008fea0003900000 */
[----:B------:R-:W3:Y:S02]  /*9aa0*/  @!P0 SYNCS.PHASECHK.TRANS64 P0, [R0+URZ], R2 ;  /* 0x00000002000085a7 */ /* 0x000ee400080010ff */
[----:B---3--:R-:W-:Y:S05]  /*9ab0*/  @!P0 BRA `(.L_x_161) ;  /* 0xfffffffc00f08947 */ /* 0x008fea000383ffff */
[----:B------:R-:W-:Y:S05]  /*9ac0*/  BRA `(.L_x_68) ;  /* 0xffffff9c00dc7947 */ /* 0x000fea000383ffff */
.L_x_72:
[----:B------:R-:W-:-:S07]  /*9ad0*/  MOV R0, UR5 ;  /* 0x0000000500007c02 */ /* 0x000fce0008000f00 */
.L_x_162:
[----:B--2---:R2:W3:Y:S02]  /*9ae0*/  SYNCS.PHASECHK.TRANS64.TRYWAIT P0, [R0+URZ], R2 ;  /* 0x00000002000075a7 */ /* 0x0044e400080011ff */
[----:B---3--:R-:W-:Y:S05]  /*9af0*/  @!P0 NANOSLEEP.SYNCS 0x989680 ;  /* 0x009896800000895d */ /* 0x008fea0003900000 */
[----:B------:R-:W3:Y:S02]  /*9b00*/  @!P0 SYNCS.PHASECHK.TRANS64 P0, [R0+URZ], R2 ;  /* 0x00000002000085a7 */ /* 0x000ee400080010ff */
[----:B---3--:R-:W-:Y:S05]  /*9b10*/  @!P0 BRA `(.L_x_162) ;  /* 0xfffffffc00f08947 */ /* 0x008fea000383ffff */
[----:B------:R-:W-:Y:S05]  /*9b20*/  BRA `(.L_x_163) ;  /* 0xffffffa4001c7947 */ /* 0x000fea000383ffff */
.L_x_73:
[----:B------:R-:W-:-:S07]  /*9b30*/  MOV R0, UR6 ;  /* 0x0000000600007c02 */ /* 0x000fce0008000f00 */
.L_x_164:
[----:B--2---:R2:W3:Y:S02]  /*9b40*/  SYNCS.PHASECHK.TRANS64.TRYWAIT P0, [R0+URZ], R2 ;  /* 0x00000002000075a7 */ /* 0x0044e400080011ff */
[----:B---3--:R-:W-:Y:S05]  /*9b50*/  @!P0 NANOSLEEP.SYNCS 0x989680 ;  /* 0x009896800000895d */ /* 0x008fea0003900000 */
[----:B------:R-:W3:Y:S02]  /*9b60*/  @!P0 SYNCS.PHASECHK.TRANS64 P0, [R0+URZ], R2 ;  /* 0x00000002000085a7 */ /* 0x000ee400080010ff */
[----:B---3--:R-:W-:Y:S05]  /*9b70*/  @!P0 BRA `(.L_x_164) ;  /* 0xfffffffc00f08947 */ /* 0x008fea000383ffff */
[----:B------:R-:W-:Y:S05]  /*9b80*/  BRA `(.L_x_165) ;  /* 0xffffffa400287947 */ /* 0x000fea000383ffff */
.L_x_78:
[----:B--2---:R2:W3:Y:S02]  /*9b90*/  SYNCS.PHASECHK.TRANS64.TRYWAIT P0, [R0+URZ+0xa0], R2 ;  /* 0x0000a002000075a7 */ /* 0x0044e400080011ff */
[----:B---3--:R-:W-:Y:S05]  /*9ba0*/  @!P0 NANOSLEEP.SYNCS 0x989680 ;  /* 0x009896800000895d */ /* 0x008fea0003900000 */
[----:B------:R-:W3:Y:S02]  /*9bb0*/  @!P0 SYNCS.PHASECHK.TRANS64 P0, [R0+URZ+0xa0], R2 ;  /* 0x0000a002000085a7 */ /* 0x000ee400080010ff */
[----:B---3--:R-:W-:Y:S05]  /*9bc0*/  @!P0 BRA `(.L_x_78) ;  /* 0xfffffffc00f08947 */ /* 0x008fea000383ffff */
[----:B------:R-:W-:Y:S05]  /*9bd0*/  BRA `(.L_x_166) ;  /* 0xffffffa800207947 */ /* 0x000fea000383ffff */
.L_x_81:
[----:B------:R-:W-:Y:S07]  /*9be0*/  MOV R0, UR4 ;  /* 0x0000000400007c02 */ /* 0x000fee0008000f00 */
.L_x_167:
[----:B-1----:R1:W2:Y:S02]  /*9bf0*/  SYNCS.PHASECHK.TRANS64.TRYWAIT P0, [R0+URZ+0x98], R2 ;  /* 0x00009802000075a7 */ /* 0x0022a400080011ff */
[----:B--2---:R-:W-:Y:S05]  /*9c00*/  @!P0 NANOSLEEP.SYNCS 0x989680 ;  /* 0x009896800000895d */ /* 0x004fea0003900000 */
[----:B------:R-:W2:Y:S02]  /*9c10*/  @!P0 SYNCS.PHASECHK.TRANS64 P0, [R0+URZ+0x98], R2 ;  /* 0x00009802000085a7 */ /* 0x000ea400080010ff */
[----:B--2---:R-:W-:Y:S05]  /*9c20*/  @!P0 BRA `(.L_x_167) ;  /* 0xfffffffc00f08947 */ /* 0x004fea000383ffff */
[----:B------:R-:W-:Y:S05]  /*9c30*/  BRA `(.L_x_80) ;  /* 0xffffffac001c7947 */ /* 0x000fea000383ffff */
.L_x_84:
[----:B------:R-:W-:Y:S07]  /*9c40*/  MOV R0, UR4 ;  /* 0x0000000400007c02 */ /* 0x000fee0008000f00 */
.L_x_168:
[----:B-1----:R1:W2:Y:S02]  /*9c50*/  SYNCS.PHASECHK.TRANS64.TRYWAIT P0, [R0+URZ+0x70], R28 ;  /* 0x0000701c000075a7 */ /* 0x0022a400080011ff */
[----:B--2---:R-:W-:Y:S05]  /*9c60*/  @!P0 NANOSLEEP.SYNCS 0x989680 ;  /* 0x009896800000895d */ /* 0x004fea0003900000 */
[----:B------:R-:W2:Y:S02]  /*9c70*/  @!P0 SYNCS.PHASECHK.TRANS64 P0, [R0+URZ+0x70], R28 ;  /* 0x0000701c000085a7 */ /* 0x000ea400080010ff */
[----:B--2---:R-:W-:Y:S05]  /*9c80*/  @!P0 BRA `(.L_x_168) ;  /* 0xfffffffc00f08947 */ /* 0x004fea000383ffff */
[----:B------:R-:W-:Y:S05]  /*9c90*/  BRA `(.L_x_169) ;  /* 0xffffffac00747947 */ /* 0x000fea000383ffff */
.L_x_85:
[----:B------:R-:W-:Y:S07]  /*9ca0*/  MOV R0, UR4 ;  /* 0x0000000400007c02 */ /* 0x000fee0008000f00 */
.L_x_170:
[----:B-1----:R1:W2:Y:S02]  /*9cb0*/  SYNCS.PHASECHK.TRANS64.TRYWAIT P0, [R0+URZ+0x78], R28 ;  /* 0x0000781c000075a7 */ /* 0x0022a400080011ff */
[----:B--2---:R-:W-:Y:S05]  /*9cc0*/  @!P0 NANOSLEEP.SYNCS 0x989680 ;  /* 0x009896800000895d */ /* 0x004fea0003900000 */
[----:B------:R-:W2:Y:S02]  /*9cd0*/  @!P0 SYNCS.PHASECHK.TRANS64 P0, [R0+URZ+0x78], R28 ;  /* 0x0000781c000085a7 */ /* 0x000ea400080010ff */
[----:B--2---:R-:W-:Y:S05]  /*9ce0*/  @!P0 BRA `(.L_x_170) ;  /* 0xfffffffc00f08947 */ /* 0x004fea000383ffff */
[----:B------:R-:W-:Y:S05]  /*9cf0*/  BRA `(.L_x_171) ;  /* 0xffffffac00ac7947 */ /* 0x000fea000383ffff */
.L_x_86:
[----:B------:R-:W-:Y:S07]  /*9d00*/  MOV R0, UR4 ;  /* 0x0000000400007c02 */ /* 0x000fee0008000f00 */
.L_x_172:
[----:B-1----:R1:W2:Y:S02]  /*9d10*/  SYNCS.PHASECHK.TRANS64.TRYWAIT P0, [R0+URZ+0x80], R28 ;  /* 0x0000801c000075a7 */ /* 0x0022a400080011ff */
[----:B--2---:R-:W-:Y:S05]  /*9d20*/  @!P0 NANOSLEEP.SYNCS 0x989680 ;  /* 0x009896800000895d */ /* 0x004fea0003900000 */
[----:B------:R-:W2:Y:S02]  /*9d30*/  @!P0 SYNCS.PHASECHK.TRANS64 P0, [R0+URZ+0x80], R28 ;  /* 0x0000801c000085a7 */ /* 0x000ea400080010ff */
[----:B--2---:R-:W-:Y:S05]  /*9d40*/  @!P0 BRA `(.L_x_172) ;  /* 0xfffffffc00f08947 */ /* 0x004fea000383ffff */
[----:B------:R-:W-:Y:S05]  /*9d50*/  BRA `(.L_x_173) ;  /* 0xffffffac00f07947 */ /* 0x000fea000383ffff */
.L_x_87:
[----:B------:R-:W-:Y:S07]  /*9d60*/  MOV R0, UR4 ;  /* 0x0000000400007c02 */ /* 0x000fee0008000f00 */
.L_x_174:
[----:B-1----:R1:W2:Y:S02]  /*9d70*/  SYNCS.PHASECHK.TRANS64.TRYWAIT P0, [R0+URZ+0x88], R28 ;  /* 0x0000881c000075a7 */ /* 0x0022a400080011ff */
[----:B--2---:R-:W-:Y:S05]  /*9d80*/  @!P0 NANOSLEEP.SYNCS 0x989680 ;  /* 0x009896800000895d */ /* 0x004fea0003900000 */
[----:B------:R-:W2:Y:S02]  /*9d90*/  @!P0 SYNCS.PHASECHK.TRANS64 P0, [R0+URZ+0x88], R28 ;  /* 0x0000881c000085a7 */ /* 0x000ea400080010ff */
[----:B--2---:R-:W-:Y:S05]  /*9da0*/  @!P0 BRA `(.L_x_174) ;  /* 0xfffffffc00f08947 */ /* 0x004fea000383ffff */
[----:B------:R-:W-:Y:S05]  /*9db0*/  BRA `(.L_x_175) ;  /* 0xffffffb000747947 */ /* 0x000fea000383ffff */
.L_x_89:
[----:B------:R-:W-:-:S07]  /*9dc0*/  MOV R0, UR4 ;  /* 0x0000000400007c02 */ /* 0x000fce0008000f00 */
.L_x_176:
[----:B-1----:R1:W3:Y:S02]  /*9dd0*/  SYNCS.PHASECHK.TRANS64.TRYWAIT P0, [R0+URZ+0x70], R2 ;  /* 0x00007002000075a7 */ /* 0x0022e400080011ff */
[----:B---3--:R-:W-:Y:S05]  /*9de0*/  @!P0 NANOSLEEP.SYNCS 0x989680 ;  /* 0x009896800000895d */ /* 0x008fea0003900000 */
[----:B------:R-:W3:Y:S02]  /*9df0*/  @!P0 SYNCS.PHASECHK.TRANS64 P0, [R0+URZ+0x70], R2 ;  /* 0x00007002000085a7 */ /* 0x000ee400080010ff */
[----:B---3--:R-:W-:Y:S05]  /*9e00*/  @!P0 BRA `(.L_x_176) ;  /* 0xfffffffc00f08947 */ /* 0x008fea000383ffff */
[----:B------:R-:W-:Y:S05]  /*9e10*/  BRA `(.L_x_177) ;  /* 0xffffffb000e87947 */ /* 0x000fea000383ffff */
.L_x_90:
[----:B-1----:R-:W-:-:S07]  /*9e20*/  MOV R0, UR4 ;  /* 0x0000000400007c02 */ /* 0x002fce0008000f00 */
.L_x_178:
[----:B-1----:R1:W3:Y:S02]  /*9e30*/  SYNCS.PHASECHK.TRANS64.TRYWAIT P0, [R0+URZ+0x78], R2 ;  /* 0x00007802000075a7 */ /* 0x0022e400080011ff */
[----:B---3--:R-:W-:Y:S05]  /*9e40*/  @!P0 NANOSLEEP.SYNCS 0x989680 ;  /* 0x009896800000895d */ /* 0x008fea0003900000 */
[----:B------:R-:W3:Y:S02]  /*9e50*/  @!P0 SYNCS.PHASECHK.TRANS64 P0, [R0+URZ+0x78], R2 ;  /* 0x00007802000085a7 */ /* 0x000ee400080010ff */
[----:B---3--:R-:W-:Y:S05]  /*9e60*/  @!P0 BRA `(.L_x_178) ;  /* 0xfffffffc00f08947 */ /* 0x008fea000383ffff */
[----:B------:R-:W-:Y:S05]  /*9e70*/  BRA `(.L_x_179) ;  /* 0xffffffb000d87947 */ /* 0x000fea000383ffff */
.L_x_91:
[----:B-1----:R-:W-:-:S07]  /*9e80*/  MOV R0, UR4 ;  /* 0x0000000400007c02 */ /* 0x002fce0008000f00 */
.L_x_180:
[----:B-1----:R1:W3:Y:S02]  /*9e90*/  SYNCS.PHASECHK.TRANS64.TRYWAIT P0, [R0+URZ+0x80], R2 ;  /* 0x00008002000075a7 */ /* 0x0022e400080011ff */
[----:B---3--:R-:W-:Y:S05]  /*9ea0*/  @!P0 NANOSLEEP.SYNCS 0x989680 ;  /* 0x009896800000895d */ /* 0x008fea0003900000 */
[----:B------:R-:W3:Y:S02]  /*9eb0*/  @!P0 SYNCS.PHASECHK.TRANS64 P0, [R0+URZ+0x80], R2 ;  /* 0x00008002000085a7 */ /* 0x000ee400080010ff */
[----:B---3--:R-:W-:Y:S05]  /*9ec0*/  @!P0 BRA `(.L_x_180) ;  /* 0xfffffffc00f08947 */ /* 0x008fea000383ffff */
[----:B------:R-:W-:Y:S05]  /*9ed0*/  BRA `(.L_x_181) ;  /* 0xffffffb000c87947 */ /* 0x000fea000383ffff */
.L_x_93:
[----:B---3--:R3:W4:Y:S02]  /*9ee0*/  SYNCS.PHASECHK.TRANS64.TRYWAIT P0, [R0+URZ+0xa0], R2 ;  /* 0x0000a002000075a7 */ /* 0x00872400080011ff */
[----:B----4-:R-:W-:Y:S05]  /*9ef0*/  @!P0 NANOSLEEP.SYNCS 0x989680 ;  /* 0x009896800000895d */ /* 0x010fea0003900000 */
[----:B------:R-:W4:Y:S02]  /*9f00*/  @!P0 SYNCS.PHASECHK.TRANS64 P0, [R0+URZ+0xa0], R2 ;  /* 0x0000a002000085a7 */ /* 0x000f2400080010ff */
[----:B----4-:R-:W-:Y:S05]  /*9f10*/  @!P0 BRA `(.L_x_93) ;  /* 0xfffffffc00f08947 */ /* 0x010fea000383ffff */
[----:B------:R-:W-:Y:S05]  /*9f20*/  BRA `(.L_x_182) ;  /* 0xffffffb400907947 */ /* 0x000fea000383ffff */
.L_x_104:
[----:B-1----:R-:W-:Y:S04]  /*9f30*/  MOV R2, UR48 ;  /* 0x0000003000027c02 */ /* 0x002fe80008000f00 */
[----:B------:R1:W3:Y:S03]  /*9f40*/  SYNCS.PHASECHK.TRANS64.TRYWAIT P1, [R2+URZ+0x50], R3 ;  /* 0x00005003020075a7 */ /* 0x0002e600080211ff */
[----:B---3--:R-:W-:Y:S05]  /*9f50*/  @!P1 NANOSLEEP.SYNCS 0x989680 ;  /* 0x009896800000995d */ /* 0x008fea0003900000 */
[----:B------:R-:W3:Y:S02]  /*9f60*/  @!P1 SYNCS.PHASECHK.TRANS64 P1, [R2+URZ+0x50], R3 ;  /* 0x00005003020095a7 */ /* 0x000ee400080210ff */
[----:B---3--:R-:W-:Y:S05]  /*9f70*/  @!P1 BRA `(.L_x_104) ;  /* 0xfffffffc00ec9947 */ /* 0x008fea000383ffff */
[----:B------:R-:W-:Y:S05]  /*9f80*/  BRA `(.L_x_103) ;  /* 0xffffffc000947947 */ /* 0x000fea000383ffff */
.L_x_106:
[----:B-1----:R1:W4:Y:S02]  /*9f90*/  SYNCS.PHASECHK.TRANS64.TRYWAIT P0, [R64+URZ+0xc0], R0 ;  /* 0x0000c000400075a7 */ /* 0x00232400080011ff */
[----:B----4-:R-:W-:Y:S05]  /*9fa0*/  @!P0 NANOSLEEP.SYNCS 0x989680 ;  /* 0x009896800000895d */ /* 0x010fea0003900000 */
[----:B------:R-:W4:Y:S02]  /*9fb0*/  @!P0 SYNCS.PHASECHK.TRANS64 P0, [R64+URZ+0xc0], R0 ;  /* 0x0000c000400085a7 */ /* 0x000f2400080010ff */
[----:B----4-:R-:W-:Y:S05]  /*9fc0*/  @!P0 BRA `(.L_x_106) ;  /* 0xfffffffc00f08947 */ /* 0x010fea000383ffff */
[----:B------:R-:W-:Y:S05]  /*9fd0*/  BRA `(.L_x_105) ;  /* 0xffffffc000bc7947 */ /* 0x000fea000383ffff */
.L_x_115:
[----:B--2---:R2:W4:Y:S02]  /*9fe0*/  SYNCS.PHASECHK.TRANS64.TRYWAIT P0, [R2+URZ+0x50], R0 ;  /* 0x00005000020075a7 */ /* 0x00452400080011ff */
[----:B----4-:R-:W-:Y:S05]  /*9ff0*/  @!P0 NANOSLEEP.SYNCS 0x989680 ;  /* 0x009896800000895d */ /* 0x010fea0003900000 */
[----:B------:R-:W4:Y:S02]  /*a000*/  @!P0 SYNCS.PHASECHK.TRANS64 P0, [R2+URZ+0x50], R0 ;  /* 0x00005000020085a7 */ /* 0x000f2400080010ff */
[----:B----4-:R-:W-:Y:S05]  /*a010*/  @!P0 BRA `(.L_x_115) ;  /* 0xfffffffc00f08947 */ /* 0x010fea000383ffff */
[----:B------:R-:W-:Y:S05]  /*a020*/  BRA `(.L_x_114) ;  /* 0xffffffcc00987947 */ /* 0x000fea000383ffff */
.L_x_123:
[----:B--2---:R2:W4:Y:S02]  /*a030*/  SYNCS.PHASECHK.TRANS64.TRYWAIT P0, [R0+URZ+0x50], R6 ;  /* 0x00005006000075a7 */ /* 0x00452400080011ff */
[----:B----4-:R-:W-:Y:S05]  /*a040*/  @!P0 NANOSLEEP.SYNCS 0x989680 ;  /* 0x009896800000895d */ /* 0x010fea0003900000 */
[----:B------:R-:W4:Y:S02]  /*a050*/  @!P0 SYNCS.PHASECHK.TRANS64 P0, [R0+URZ+0x50], R6 ;  /* 0x00005006000085a7 */ /* 0x000f2400080010ff */
[----:B----4-:R-:W-:Y:S05]  /*a060*/  @!P0 BRA `(.L_x_123) ;  /* 0xfffffffc00f08947 */ /* 0x010fea000383ffff */
[----:B------:R-:W-:Y:S05]  /*a070*/  BRA `(.L_x_122) ;  /* 0xffffffd800987947 */ /* 0x000fea000383ffff */
.L_x_131:
[----:B--2---:R2:W4:Y:S02]  /*a080*/  SYNCS.PHASECHK.TRANS64.TRYWAIT P0, [R0+URZ+0x50], R5 ;  /* 0x00005005000075a7 */ /* 0x00452400080011ff */
[----:B----4-:R-:W-:Y:S05]  /*a090*/  @!P0 NANOSLEEP.SYNCS 0x989680 ;  /* 0x009896800000895d */ /* 0x010fea0003900000 */
[----:B------:R-:W4:Y:S02]  /*a0a0*/  @!P0 SYNCS.PHASECHK.TRANS64 P0, [R0+URZ+0x50], R5 ;  /* 0x00005005000085a7 */ /* 0x000f2400080010ff */
[----:B----4-:R-:W-:Y:S05]  /*a0b0*/  @!P0 BRA `(.L_x_131) ;  /* 0xfffffffc00f08947 */ /* 0x010fea000383ffff */
[----:B------:R-:W-:Y:S05]  /*a0c0*/  BRA `(.L_x_130) ;  /* 0xffffffe400987947 */ /* 0x000fea000383ffff */
        .weak           $__internal_0_$__cuda_sm10x_tcgen05_guardrail_trap_col_being_dealloced_not_returned_by_alloc
        .type           $__internal_0_$__cuda_sm10x_tcgen05_guardrail_trap_col_being_dealloced_not_returned_by_alloc,@function
        .size           $__internal_0_$__cuda_sm10x_tcgen05_guardrail_trap_col_being_dealloced_not_returned_by_alloc,($__internal_1_$__cuda_sm10x_tcgen05_guardrail_trap_phase_invalid_during_alloc - $__internal_0_$__cuda_sm10x_tcgen05_guardrail_trap_col_being_dealloced_not_returned_by_alloc)
$__internal_0_$__cuda_sm10x_tcgen05_guardrail_trap_col_being_dealloced_not_returned_by_alloc:
[----:B------:R-:W-:Y:S05]  /*a0d0*/  BPT.TRAP 0x1 ;  /* 0x000000040000795c */ /* 0x000fea0000300000 */
[----:B------:R-:W-:-:S04]  /*a0e0*/  HFMA2 R3, -RZ, RZ, 0, 0 ;  /* 0x00000000ff037431 */ /* 0x000fc800000001ff */
[----:B------:R-:W-:Y:S05]  /*a0f0*/  RET.REL.NODEC R2 `(_ZN7cutlass13device_kernelINS_4gemm6kernel13GemmUniversalIN4cute5tupleIJiiiiEEENS1_10collective13CollectiveMmaINS1_46MainloopSm100TmaUmmaWarpSpecializedBlockScaledILi5ELi2ELi2ENS5_IJNS4_1CILi1EEENSA_ILi2EEESB_EEEEENS5_IJNSA_ILi128EEESF_NSA_ILi256EEEEEENS5_IJNS_12float_e2m1_tENS_13float_ue4m3_tEEEENS5_IJNS5_IJlSB_lEEENS4_6LayoutINS5_IJNS5_IJNS5_IJNSA_ILi32EEENSA_ILi4EEEEEEiEEENS5_IJNS5_IJNSA_ILi16EEESO_EEEiEEENS5_IJSB_iEEEEEENS5_IJST_NS5_IJNS5_IJNSA_ILi0EEESB_EEENSA_ILi512EEEEEENS5_IJSW_iEEEEEEEEEEESK_S13_NS4_8TiledMMAINS4_8MMA_AtomIJNS4_17SM100_MMA_MXF4_SSISI_SI_fSJ_Li128ELi128ELi16ELNS4_4UMMA5MajorE0ELS18_0ELNS17_7ScaleInE0ELS19_0EEEEEENSM_INS5_IJSB_SB_SB_EEENS5_IJSW_SW_SW_EEEEENS5_IJNS4_10UnderscoreES1F_S1F_EEEEENS5_IJNS4_23SM90_TMA_LOAD_MULTICASTES1I_EEENS5_IJNS4_14ComposedLayoutINS4_7SwizzleILi3ELi4ELi3EEENS4_18smem_ptr_flag_bitsILi4EEENSM_INS5_IJNSA_ILi8EEESG_EEENS5_IJSG_SB_EEEEEEENSM_INS5_IJNS5_IJNS5_IJSP_SB_EEESS_EEESB_NS5_IJSB_SO_EEEEEENS5_IJNS5_IJNS5_IJSS_SY_EEESX_EEESW_NS5_IJSO_SY_EEEEEEEEEEEvNS4_8identityENS5_IJNS4_13SM90_TMA_LOADES25_EEES23_vS24_EENS_8epilogue10collective18CollectiveEpilogueINS28_23Sm100TmaWarpSpecializedILi4ELi2ELi32ELb1ELb0EEEJSH_NS5_IJNSM_ISF_SB_EENSM_ISN_SB_EEEEENS_10bfloat16_tESL_S2G_SL_NS28_6fusion15FusionCallbacksIS2C_NS2H_17LinearCombinationIS2G_fS2G_fLNS_15FloatRoundStyleE2EEESH_S2F_JEEENS4_5SM1004TMEM4LOAD26SM100_TMEM_LOAD_32dp32b32xES25_NS1K_INS1L_ILi2ELi4ELi3EEENS1N_ILi16EEENSM_INS5_IJS1P_SN_EEENS5_IJSN_SB_EEEEEEENS4_39AutoVectorizingCopyWithAssumedAlignmentILi128EEENS4_14SM90_TMA_STOREES2W_S2Y_S2Y_EEEvvEEEEvNT_6ParamsE) ;  /* 0xffffff5c02c07950 */ /* 0x000fea0003c3ffff */
        .weak           $__internal_1_$__cuda_sm10x_tcgen05_guardrail_trap_phase_invalid_during_alloc
        .type           $__internal_1_$__cuda_sm10x_tcgen05_guardrail_trap_phase_invalid_during_alloc,@function
        .size           $__internal_1_$__cuda_sm10x_tcgen05_guardrail_trap_phase_invalid_during_alloc,($__internal_2_$__cuda_sm10x_tcgen05_guardrail_trap_unallocated_columns_being_dealloced - $__internal_1_$__cuda_sm10x_tcgen05_guardrail_trap_phase_invalid_during_alloc)
$__internal_1_$__cuda_sm10x_tcgen05_guardrail_trap_phase_invalid_during_alloc:
[----:B------:R-:W-:Y:S05]  /*a100*/  BPT.TRAP 0x1 ;  /* 0x000000040000795c */ /* 0x000fea0000300000 */
[----:B------:R-:W-:-:S04]  /*a110*/  MOV R3, 0x0 ;  /* 0x0000000000037802 */ /* 0x000fc80000000f00 */
[----:B------:R-:W-:Y:S05]  /*a120*/  RET.REL.NODEC R2 `(_ZN7cutlass13device_kernelINS_4gemm6kernel13GemmUniversalIN4cute5tupleIJiiiiEEENS1_10collective13CollectiveMmaINS1_46MainloopSm100TmaUmmaWarpSpecializedBlockScaledILi5ELi2ELi2ENS5_IJNS4_1CILi1EEENSA_ILi2EEESB_EEEEENS5_IJNSA_ILi128EEESF_NSA_ILi256EEEEEENS5_IJNS_12float_e2m1_tENS_13float_ue4m3_tEEEENS5_IJNS5_IJlSB_lEEENS4_6LayoutINS5_IJNS5_IJNS5_IJNSA_ILi32EEENSA_ILi4EEEEEEiEEENS5_IJNS5_IJNSA_ILi16EEESO_EEEiEEENS5_IJSB_iEEEEEENS5_IJST_NS5_IJNS5_IJNSA_ILi0EEESB_EEENSA_ILi512EEEEEENS5_IJSW_iEEEEEEEEEEESK_S13_NS4_8TiledMMAINS4_8MMA_AtomIJNS4_17SM100_MMA_MXF4_SSISI_SI_fSJ_Li128ELi128ELi16ELNS4_4UMMA5MajorE0ELS18_0ELNS17_7ScaleInE0ELS19_0EEEEEENSM_INS5_IJSB_SB_SB_EEENS5_IJSW_SW_SW_EEEEENS5_IJNS4_10UnderscoreES1F_S1F_EEEEENS5_IJNS4_23SM90_TMA_LOAD_MULTICASTES1I_EEENS5_IJNS4_14ComposedLayoutINS4_7SwizzleILi3ELi4ELi3EEENS4_18smem_ptr_flag_bitsILi4EEENSM_INS5_IJNSA_ILi8EEESG_EEENS5_IJSG_SB_EEEEEEENSM_INS5_IJNS5_IJNS5_IJSP_SB_EEESS_EEESB_NS5_IJSB_SO_EEEEEENS5_IJNS5_IJNS5_IJSS_SY_EEESX_EEESW_NS5_IJSO_SY_EEEEEEEEEEEvNS4_8identityENS5_IJNS4_13SM90_TMA_LOADES25_EEES23_vS24_EENS_8epilogue10collective18CollectiveEpilogueINS28_23Sm100TmaWarpSpecializedILi4ELi2ELi32ELb1ELb0EEEJSH_NS5_IJNSM_ISF_SB_EENSM_ISN_SB_EEEEENS_10bfloat16_tESL_S2G_SL_NS28_6fusion15FusionCallbacksIS2C_NS2H_17LinearCombinationIS2G_fS2G_fLNS_15FloatRoundStyleE2EEESH_S2F_JEEENS4_5SM1004TMEM4LOAD26SM100_TMEM_LOAD_32dp32b32xES25_NS1K_INS1L_ILi2ELi4ELi3EEENS1N_ILi16EEENSM_INS5_IJS1P_SN_EEENS5_IJSN_SB_EEEEEEENS4_39AutoVectorizingCopyWithAssumedAlignmentILi128EEENS4_14SM90_TMA_STOREES2W_S2Y_S2Y_EEEvvEEEEvNT_6ParamsE) ;  /* 0xffffff5c02b47950 */ /* 0x000fea0003c3ffff */
        .weak           $__internal_2_$__cuda_sm10x_tcgen05_guardrail_trap_unallocated_columns_being_dealloced
        .type           $__internal_2_$__cuda_sm10x_tcgen05_guardrail_trap_unallocated_columns_being_dealloced,@function
        .size           $__internal_2_$__cuda_sm10x_tcgen05_guardrail_trap_unallocated_columns_being_dealloced,(.L_x_184 - $__internal_2_$__cuda_sm10x_tcgen05_guardrail_trap_unallocated_columns_being_dealloced)
$__internal_2_$__cuda_sm10x_tcgen05_guardrail_trap_unallocated_columns_being_dealloced:
[----:B------:R-:W-:Y:S05]  /*a130*/  BPT.TRAP 0x1 ;  /* 0x000000040000795c */ /* 0x000fea0000300000 */
[----:B------:R-:W-:-:S04]  /*a140*/  HFMA2 R3, -RZ, RZ, 0, 0 ;  /* 0x00000000ff037431 */ /* 0x000fc800000001ff */
[----:B------:R-:W-:Y:S05]  /*a150*/  RET.REL.NODEC R2 `(_ZN7cutlass13device_kernelINS_4gemm6kernel13GemmUniversalIN4cute5tupleIJiiiiEEENS1_10collective13CollectiveMmaINS1_46MainloopSm100TmaUmmaWarpSpecializedBlockScaledILi5ELi2ELi2ENS5_IJNS4_1CILi1EEENSA_ILi2EEESB_EEEEENS5_IJNSA_ILi128EEESF_NSA_ILi256EEEEEENS5_IJNS_12float_e2m1_tENS_13float_ue4m3_tEEEENS5_IJNS5_IJlSB_lEEENS4_6LayoutINS5_IJNS5_IJNS5_IJNSA_ILi32EEENSA_ILi4EEEEEEiEEENS5_IJNS5_IJNSA_ILi16EEESO_EEEiEEENS5_IJSB_iEEEEEENS5_IJST_NS5_IJNS5_IJNSA_ILi0EEESB_EEENSA_ILi512EEEEEENS5_IJSW_iEEEEEEEEEEESK_S13_NS4_8TiledMMAINS4_8MMA_AtomIJNS4_17SM100_MMA_MXF4_SSISI_SI_fSJ_Li128ELi128ELi16ELNS4_4UMMA5MajorE0ELS18_0ELNS17_7ScaleInE0ELS19_0EEEEEENSM_INS5_IJSB_SB_SB_EEENS5_IJSW_SW_SW_EEEEENS5_IJNS4_10UnderscoreES1F_S1F_EEEEENS5_IJNS4_23SM90_TMA_LOAD_MULTICASTES1I_EEENS5_IJNS4_14ComposedLayoutINS4_7SwizzleILi3ELi4ELi3EEENS4_18smem_ptr_flag_bitsILi4EEENSM_INS5_IJNSA_ILi8EEESG_EEENS5_IJSG_SB_EEEEEEENSM_INS5_IJNS5_IJNS5_IJSP_SB_EEESS_EEESB_NS5_IJSB_SO_EEEEEENS5_IJNS5_IJNS5_IJSS_SY_EEESX_EEESW_NS5_IJSO_SY_EEEEEEEEEEEvNS4_8identityENS5_IJNS4_13SM90_TMA_LOADES25_EEES23_vS24_EENS_8epilogue10collective18CollectiveEpilogueINS28_23Sm100TmaWarpSpecializedILi4ELi2ELi32ELb1ELb0EEEJSH_NS5_IJNSM_ISF_SB_EENSM_ISN_SB_EEEEENS_10bfloat16_tESL_S2G_SL_NS28_6fusion15FusionCallbacksIS2C_NS2H_17LinearCombinationIS2G_fS2G_fLNS_15FloatRoundStyleE2EEESH_S2F_JEEENS4_5SM1004TMEM4LOAD26SM100_TMEM_LOAD_32dp32b32xES25_NS1K_INS1L_ILi2ELi4ELi3EEENS1N_ILi16EEENSM_INS5_IJS1P_SN_EEENS5_IJSN_SB_EEEEEEENS4_39AutoVectorizingCopyWithAssumedAlignmentILi128EEENS4_14SM90_TMA_STOREES2W_S2Y_S2Y_EEEvvEEEEvNT_6ParamsE) ;  /* 0xffffff5c02a87950 */ /* 0x000fea0003c3ffff */
.L_x_183:
[----:B------:R-:W-:-:S00]  /*a160*/  BRA `(.L_x_183) ;  /* 0xfffffffc00fc7947 */ /* 0x000fc0000383ffff */
[----:B------:R-:W-:-:S00]  /*a170*/  NOP ;  /* 0x0000000000007918 */ /* 0x000fc00000000000 */
        /* <DEDUP_REMOVED lines=8> */
.L_x_184:


//--------------------- .nv.global.init           --------------------------
	.section	.nv.global.init,"aw",@progbits
.nv.global.init:
	.type		$str$29,@object
	.size		$str$29,($str$30 - $str$29)
$str$29:
        /*0000*/ 	.byte	0x28, 0x61, 0x64, 0x64, 0x72, 0x65, 0x73, 0x73, 0x20, 0x26, 0x20, 0x6d, 0x61, 0x73, 0x6b, 0x29
        /*0010*/ 	.byte	0x20, 0x3d, 0x3d, 0x20, 0x30, 0x00
	.type		$str$30,@object
	.size		$str$30,($str$26 - $str$30)
$str$30:
        /*0016*/ 	.byte	0x2f, 0x74, 0x6d, 0x70, 0x2f, 0x63, 0x75, 0x74, 0x6c, 0x61, 0x73, 0x73, 0x5f, 0x73, 0x77, 0x65
        /*0026*/ 	.byte	0x65, 0x70, 0x5f, 0x73, 0x72, 0x63, 0x2f, 0x69, 0x6e, 0x63, 0x6c, 0x75, 0x64, 0x65, 0x2f, 0x63
        /*0036*/ 	.byte	0x75, 0x74, 0x65, 0x2f, 0x70, 0x6f, 0x69, 0x6e, 0x74, 0x65, 0x72, 0x5f, 0x66, 0x6c, 0x61, 0x67
        /*0046*/ 	.byte	0x67, 0x65, 0x64, 0x2e, 0x68, 0x70, 0x70, 0x00
	.type		$str$26,@object
	.size		$str$26,($str$25 - $str$26)
$str$26:
        /*004e*/ 	.byte	0x2f, 0x74, 0x6d, 0x70, 0x2f, 0x63, 0x75, 0x74, 0x6c, 0x61, 0x73, 0x73, 0x5f, 0x73, 0x77, 0x65
        /*005e*/ 	.byte	0x65, 0x70, 0x5f, 0x73, 0x72, 0x63, 0x2f, 0x69, 0x6e, 0x63, 0x6c, 0x75, 0x64, 0x65, 0x2f, 0x63
        /*006e*/ 	.byte	0x75, 0x74, 0x65, 0x2f, 0x61, 0x74, 0x6f, 0x6d, 0x2f, 0x63, 0x6f, 0x70, 0x79, 0x5f, 0x74, 0x72
        /*007e*/ 	.byte	0x61, 0x69, 0x74, 0x73, 0x5f, 0x73, 0x6d, 0x31, 0x30, 0x30, 0x2e, 0x68, 0x70, 0x70, 0x00
	.type		$str$25,@object
	.size		$str$25,(__unnamed_1 - $str$25)
$str$25:
        /*008d*/ 	.byte	0x28, 0x28, 0x75, 0x69, 0x6e, 0x74, 0x33, 0x32, 0x5f, 0x74, 0x28, 0x74, 0x68, 0x72, 0x65, 0x61
        /*009d*/ 	.byte	0x64, 0x49, 0x64, 0x78, 0x2e, 0x78, 0x29, 0x20, 0x2f, 0x20, 0x33, 0x32, 0x29, 0x20, 0x25, 0x20
        /*00ad*/ 	.byte	0x34, 0x29, 0x20, 0x3d, 0x3d, 0x20, 0x28, 0x28, 0x28, 0x74, 0x6d, 0x65, 0x6d, 0x5f, 0x61, 0x64
        /*00bd*/ 	.byte	0x64, 0x72, 0x20, 0x3e, 0x3e, 0x20, 0x31, 0x36, 0x29, 0x20, 0x2f, 0x20, 0x33, 0x32, 0x29, 0x20
        /*00cd*/ 	.byte	0x25, 0x20, 0x34, 0x29, 0x00
	.type		__unnamed_1,@object
	.size		__unnamed_1,(__unnamed_2 - __unnamed_1)
__unnamed_1:
        /*00d2*/ 	.byte	0x61, 0x75, 0x74, 0x6f, 0x20, 0x63, 0x75, 0x74, 0x65, 0x3a, 0x3a, 0x61, 0x73, 0x5f, 0x70, 0x6f
        /* <DEDUP_REMOVED lines=24> */
        /*0262*/ 	.byte	0x34, 0x30, 0x39, 0x36, 0x3e, 0x3e, 0x3e, 0x3e, 0x5d, 0x00
	.type		__unnamed_2,@object
	.size		__unnamed_2,(.L_2 - __unnamed_2)
__unnamed_2:
        /* <DEDUP_REMOVED lines=42> */
        /*050c*/ 	.byte	0x3e, 0x3e, 0x5d, 0x00
.L_2:


//--------------------- .nv.shared._ZN7cutlass13device_kernelINS_4gemm6kernel13GemmUniversalIN4cute5tupleIJiiiiEEENS1_10collective13CollectiveMmaINS1_46MainloopSm100TmaUmmaWarpSpecializedBlockScaledILi5ELi2ELi2ENS5_IJNS4_1CILi1EEENSA_ILi2EEESB_EEEEENS5_IJNSA_ILi128EEESF_NSA_ILi256EEEEEENS5_IJNS_12float_e2m1_tENS_13float_ue4m3_tEEEENS5_IJNS5_IJlSB_lEEENS4_6LayoutINS5_IJNS5_IJNS5_IJNSA_ILi32EEENSA_ILi4EEEEEEiEEENS5_IJNS5_IJNSA_ILi16EEESO_EEEiEEENS5_IJSB_iEEEEEENS5_IJST_NS5_IJNS5_IJNSA_ILi0EEESB_EEENSA_ILi512EEEEEENS5_IJSW_iEEEEEEEEEEESK_S13_NS4_8TiledMMAINS4_8MMA_AtomIJNS4_17SM100_MMA_MXF4_SSISI_SI_fSJ_Li128ELi128ELi16ELNS4_4UMMA5MajorE0ELS18_0ELNS17_7ScaleInE0ELS19_0EEEEEENSM_INS5_IJSB_SB_SB_EEENS5_IJSW_SW_SW_EEEEENS5_IJNS4_10UnderscoreES1F_S1F_EEEEENS5_IJNS4_23SM90_TMA_LOAD_MULTICASTES1I_EEENS5_IJNS4_14ComposedLayoutINS4_7SwizzleILi3ELi4ELi3EEENS4_18smem_ptr_flag_bitsILi4EEENSM_INS5_IJNSA_ILi8EEESG_EEENS5_IJSG_SB_EEEEEEENSM_INS5_IJNS5_IJNS5_IJSP_SB_EEESS_EEESB_NS5_IJSB_SO_EEEEEENS5_IJNS5_IJNS5_IJSS_SY_EEESX_EEESW_NS5_IJSO_SY_EEEEEEEEEEEvNS4_8identityENS5_IJNS4_13SM90_TMA_LOADES25_EEES23_vS24_EENS_8epilogue10collective18CollectiveEpilogueINS28_23Sm100TmaWarpSpecializedILi4ELi2ELi32ELb1ELb0EEEJSH_NS5_IJNSM_ISF_SB_EENSM_ISN_SB_EEEEENS_10bfloat16_tESL_S2G_SL_NS28_6fusion15FusionCallbacksIS2C_NS2H_17LinearCombinationIS2G_fS2G_fLNS_15FloatRoundStyleE2EEESH_S2F_JEEENS4_5SM1004TMEM4LOAD26SM100_TMEM_LOAD_32dp32b32xES25_NS1K_INS1L_ILi2ELi4ELi3EEENS1N_ILi16EEENSM_INS5_IJS1P_SN_EEENS5_IJSN_SB_EEEEEEENS4_39AutoVectorizingCopyWithAssumedAlignmentILi128EEENS4_14SM90_TMA_STOREES2W_S2Y_S2Y_EEEvvEEEEvNT_6ParamsE --------------------------
	.section	.nv.shared._ZN7cutlass13device_kernelINS_4gemm6kernel13GemmUniversalIN4cute5tupleIJiiiiEEENS1_10collective13CollectiveMmaINS1_46MainloopSm100TmaUmmaWarpSpecializedBlockScaledILi5ELi2ELi2ENS5_IJNS4_1CILi1EEENSA_ILi2EEESB_EEEEENS5_IJNSA_ILi128EEESF_NSA_ILi256EEEEEENS5_IJNS_12float_e2m1_tENS_13float_ue4m3_tEEEENS5_IJNS5_IJlSB_lEEENS4_6LayoutINS5_IJNS5_IJNS5_IJNSA_ILi32EEENSA_ILi4EEEEEEiEEENS5_IJNS5_IJNSA_ILi16EEESO_EEEiEEENS5_IJSB_iEEEEEENS5_IJST_NS5_IJNS5_IJNSA_ILi0EEESB_EEENSA_ILi512EEEEEENS5_IJSW_iEEEEEEEEEEESK_S13_NS4_8TiledMMAINS4_8MMA_AtomIJNS4_17SM100_MMA_MXF4_SSISI_SI_fSJ_Li128ELi128ELi16ELNS4_4UMMA5MajorE0ELS18_0ELNS17_7ScaleInE0ELS19_0EEEEEENSM_INS5_IJSB_SB_SB_EEENS5_IJSW_SW_SW_EEEEENS5_IJNS4_10UnderscoreES1F_S1F_EEEEENS5_IJNS4_23SM90_TMA_LOAD_MULTICASTES1I_EEENS5_IJNS4_14ComposedLayoutINS4_7SwizzleILi3ELi4ELi3EEENS4_18smem_ptr_flag_bitsILi4EEENSM_INS5_IJNSA_ILi8EEESG_EEENS5_IJSG_SB_EEEEEEENSM_INS5_IJNS5_IJNS5_IJSP_SB_EEESS_EEESB_NS5_IJSB_SO_EEEEEENS5_IJNS5_IJNS5_IJSS_SY_EEESX_EEESW_NS5_IJSO_SY_EEEEEEEEEEEvNS4_8identityENS5_IJNS4_13SM90_TMA_LOADES25_EEES23_vS24_EENS_8epilogue10collective18CollectiveEpilogueINS28_23Sm100TmaWarpSpecializedILi4ELi2ELi32ELb1ELb0EEEJSH_NS5_IJNSM_ISF_SB_EENSM_ISN_SB_EEEEENS_10bfloat16_tESL_S2G_SL_NS28_6fusion15FusionCallbacksIS2C_NS2H_17LinearCombinationIS2G_fS2G_fLNS_15FloatRoundStyleE2EEESH_S2F_JEEENS4_5SM1004TMEM4LOAD26SM100_TMEM_LOAD_32dp32b32xES25_NS1K_INS1L_ILi2ELi4ELi3EEENS1N_ILi16EEENSM_INS5_IJS1P_SN_EEENS5_IJSN_SB_EEEEEEENS4_39AutoVectorizingCopyWithAssumedAlignmentILi128EEENS4_14SM90_TMA_STOREES2W_S2Y_S2Y_EEEvvEEEEvNT_6ParamsE,"aw",@nobits
	.sectionflags	@""
	.align	16
	.zero		1024


//--------------------- .nv.shared.reserved.0     --------------------------
	.section	.nv.shared.reserved.0,"aw",@nobits
	.weak		__nv_reservedSMEM_offset_0_alias
	.size		__nv_reservedSMEM_offset_0_alias, 0, 64
	.other		__nv_reservedSMEM_offset_0_alias,@"STO_CUDA_RESERVED_SHARED STV_DEFAULT"
__nv_reservedSMEM_offset_0_alias:
	.zero		0
.nv.shared.reserved.0:
	.zero		64
	.weak		__nv_reservedSMEM_tcgen05_partition
	.type		__nv_reservedSMEM_tcgen05_partition,@object
	.size		__nv_reservedSMEM_tcgen05_partition,(.L_0 - __nv_reservedSMEM_tcgen05_partition)
__nv_reservedSMEM_tcgen05_partition:
	.zero		32
.L_0:


//--------------------- .nv.global                --------------------------
	.section	.nv.global,"aw",@nobits
.nv.global:
	.type		_ZN40_INTERNAL_466d7c85_4_k_cu_35b2b112_192664cute1_E,@object
	.size		_ZN40_INTERNAL_466d7c85_4_k_cu_35b2b112_192664cute1_E,(_ZN40_INTERNAL_466d7c85_4_k_cu_35b2b112_192664cuda3std3__45__cpo6cbeginE - _ZN40_INTERNAL_466d7c85_4_k_cu_35b2b112_192664cute1_E)
_ZN40_INTERNAL_466d7c85_4_k_cu_35b2b112_192664cute1_E:
	.zero		1
	.type		_ZN40_INTERNAL_466d7c85_4_k_cu_35b2b112_192664cuda3std3__45__cpo6cbeginE,@object
	.size		_ZN40_INTERNAL_466d7c85_4_k_cu_35b2b112_192664cuda3std3__45__cpo6cbeginE,(_ZN40_INTERNAL_466d7c85_4_k_cu_35b2b112_192664cuda3std3__48in_placeE - _ZN40_INTERNAL_466d7c85_4_k_cu_35b2b112_192664cuda3std3__45__cpo6cbeginE)
_ZN40_INTERNAL_466d7c85_4_k_cu_35b2b112_192664cuda3std3__45__cpo6cbeginE:
	.zero		1
	.type		_ZN40_INTERNAL_466d7c85_4_k_cu_35b2b112_192664cuda3std3__48in_placeE,@object
	.size		_ZN40_INTERNAL_466d7c85_4_k_cu_35b2b112_192664cuda3std3__48in_placeE,(_ZN40_INTERNAL_466d7c85_4_k_cu_35b2b112_192664cuda3std6ranges3__45__cpo9iter_moveE - _ZN40_INTERNAL_466d7c85_4_k_cu_35b2b112_192664cuda3std3__48in_placeE)
_ZN40_INTERNAL_466d7c85_4_k_cu_35b2b112_192664cuda3std3__48in_placeE:
	.zero		1
	.type		_ZN40_INTERNAL_466d7c85_4_k_cu_35b2b112_192664cuda3std6ranges3__45__cpo9iter_moveE,@object
	.size		_ZN40_INTERNAL_466d7c85_4_k_cu_35b2b112_192664cuda3std6ranges3__45__cpo9iter_moveE,(_ZN40_INTERNAL_466d7c85_4_k_cu_35b2b112_192664cuda3std3__45__cpo5beginE - _ZN40_INTERNAL_466d7c85_4_k_cu_35b2b112_192664cuda3std6ranges3__45__cpo9iter_moveE)
_ZN40_INTERNAL_466d7c85_4_k_cu_35b2b112_192664cuda3std6ranges3__45__cpo9iter_moveE:
	.zero		1
	.type		_ZN40_INTERNAL_466d7c85_4_k_cu_35b2b112_192664cuda3std3__45__cpo5beginE,@object
	.size		_ZN40_INTERNAL_466d7c85_4_k_cu_35b2b112_192664cuda3std3__45__cpo5beginE,(_ZN40_INTERNAL_466d7c85_4_k_cu_35b2b112_192664cuda3std3__442_GLOBAL__N__466d7c85_4_k_cu_35b2b112_192666ignoreE - _ZN40_INTERNAL_466d7c85_4_k_cu_35b2b112_192664cuda3std3__45__cpo5beginE)
_ZN40_INTERNAL_466d7c85_4_k_cu_35b2b112_192664cuda3std3__45__cpo5beginE:
	.zero		1
	.type		_ZN40_INTERNAL_466d7c85_4_k_cu_35b2b112_192664cuda3std3__442_GLOBAL__N__466d7c85_4_k_cu_35b2b112_192666ignoreE,@object
	.size		_ZN40_INTERNAL_466d7c85_4_k_cu_35b2b112_192664cuda3std3__442_GLOBAL__N__466d7c85_4_k_cu_35b2b112_192666ignoreE,(_ZN40_INTERNAL_466d7c85_4_k_cu_35b2b112_192664cute7productE - _ZN40_INTERNAL_466d7c85_4_k_cu_35b2b112_192664cuda3std3__442_GLOBAL__N__466d7c85_4_k_cu_35b2b112_192666ignoreE)
_ZN40_INTERNAL_466d7c85_4_k_cu_35b2b112_192664cuda3std3__442_GLOBAL__N__466d7c85_4_k_cu_35b2b112_192666ignoreE:
	.zero		1
	.type		_ZN40_INTERNAL_466d7c85_4_k_cu_35b2b112_192664cute7productE,@object
	.size		_ZN40_INTERNAL_466d7c85_4_k_cu_35b2b112_192664cute7productE,(_ZN40_INTERNAL_466d7c85_4_k_cu_35b2b112_192664cuda3std3__45__cpo3endE - _ZN40_INTERNAL_466d7c85_4_k_cu_35b2b112_192664cute7productE)
_ZN40_INTERNAL_466d7c85_4_k_cu_35b2b112_192664cute7productE:
	.zero		1
	.type		_ZN40_INTERNAL_466d7c85_4_k_cu_35b2b112_192664cuda3std3__45__cpo3endE,@object
	.size		_ZN40_INTERNAL_466d7c85_4_k_cu_35b2b112_192664cuda3std3__45__cpo3endE,(_ZN40_INTERNAL_466d7c85_4_k_cu_35b2b112_192664cuda3std3__419piecewise_constructE - _ZN40_INTERNAL_466d7c85_4_k_cu_35b2b112_192664cuda3std3__45__cpo3endE)
_ZN40_INTERNAL_466d7c85_4_k_cu_35b2b112_192664cuda3std3__45__cpo3endE:
	.zero		1
	.type		_ZN40_INTERNAL_466d7c85_4_k_cu_35b2b112_192664cuda3std3__419piecewise_constructE,@object
	.size		_ZN40_INTERNAL_466d7c85_4_k_cu_35b2b112_192664cuda3std3__419piecewise_constructE,(_ZN40_INTERNAL_466d7c85_4_k_cu_35b2b112_192664cuda3std3__45__cpo4cendE - _ZN40_INTERNAL_466d7c85_4_k_cu_35b2b112_192664cuda3std3__419piecewise_constructE)
_ZN40_INTERNAL_466d7c85_4_k_cu_35b2b112_192664cuda3std3__419piecewise_constructE:
	.zero		1
	.type		_ZN40_INTERNAL_466d7c85_4_k_cu_35b2b112_192664cuda3std3__45__cpo4cendE,@object
	.size		_ZN40_INTERNAL_466d7c85_4_k_cu_35b2b112_192664cuda3std3__45__cpo4cendE,(_ZN40_INTERNAL_466d7c85_4_k_cu_35b2b112_192664cuda3std6ranges3__45__cpo4swapE - _ZN40_INTERNAL_466d7c85_4_k_cu_35b2b112_192664cuda3std3__45__cpo4cendE)
_ZN40_INTERNAL_466d7c85_4_k_cu_35b2b112_192664cuda3std3__45__cpo4cendE:
	.zero		1
	.type		_ZN40_INTERNAL_466d7c85_4_k_cu_35b2b112_192664cuda3std6ranges3__45__cpo4swapE,@object
	.size		_ZN40_INTERNAL_466d7c85_4_k_cu_35b2b112_192664cuda3std6ranges3__45__cpo4swapE,(.L_10 - _ZN40_INTERNAL_466d7c85_4_k_cu_35b2b112_192664cuda3std6ranges3__45__cpo4swapE)
_ZN40_INTERNAL_466d7c85_4_k_cu_35b2b112_192664cuda3std6ranges3__45__cpo4swapE:
	.zero		1
.L_10:


//--------------------- .nv.constant0._ZN7cutlass13device_kernelINS_4gemm6kernel13GemmUniversalIN4cute5tupleIJiiiiEEENS1_10collective13CollectiveMmaINS1_46MainloopSm100TmaUmmaWarpSpecializedBlockScaledILi5ELi2ELi2ENS5_IJNS4_1CILi1EEENSA_ILi2EEESB_EEEEENS5_IJNSA_ILi128EEESF_NSA_ILi256EEEEEENS5_IJNS_12float_e2m1_tENS_13float_ue4m3_tEEEENS5_IJNS5_IJlSB_lEEENS4_6LayoutINS5_IJNS5_IJNS5_IJNSA_ILi32EEENSA_ILi4EEEEEEiEEENS5_IJNS5_IJNSA_ILi16EEESO_EEEiEEENS5_IJSB_iEEEEEENS5_IJST_NS5_IJNS5_IJNSA_ILi0EEESB_EEENSA_ILi512EEEEEENS5_IJSW_iEEEEEEEEEEESK_S13_NS4_8TiledMMAINS4_8MMA_AtomIJNS4_17SM100_MMA_MXF4_SSISI_SI_fSJ_Li128ELi128ELi16ELNS4_4UMMA5MajorE0ELS18_0ELNS17_7ScaleInE0ELS19_0EEEEEENSM_INS5_IJSB_SB_SB_EEENS5_IJSW_SW_SW_EEEEENS5_IJNS4_10UnderscoreES1F_S1F_EEEEENS5_IJNS4_23SM90_TMA_LOAD_MULTICASTES1I_EEENS5_IJNS4_14ComposedLayoutINS4_7SwizzleILi3ELi4ELi3EEENS4_18smem_ptr_flag_bitsILi4EEENSM_INS5_IJNSA_ILi8EEESG_EEENS5_IJSG_SB_EEEEEEENSM_INS5_IJNS5_IJNS5_IJSP_SB_EEESS_EEESB_NS5_IJSB_SO_EEEEEENS5_IJNS5_IJNS5_IJSS_SY_EEESX_EEESW_NS5_IJSO_SY_EEEEEEEEEEEvNS4_8identityENS5_IJNS4_13SM90_TMA_LOADES25_EEES23_vS24_EENS_8epilogue10collective18CollectiveEpilogueINS28_23Sm100TmaWarpSpecializedILi4ELi2ELi32ELb1ELb0EEEJSH_NS5_IJNSM_ISF_SB_EENSM_ISN_SB_EEEEENS_10bfloat16_tESL_S2G_SL_NS28_6fusion15FusionCallbacksIS2C_NS2H_17LinearCombinationIS2G_fS2G_fLNS_15FloatRoundStyleE2EEESH_S2F_JEEENS4_5SM1004TMEM4LOAD26SM100_TMEM_LOAD_32dp32b32xES25_NS1K_INS1L_ILi2ELi4ELi3EEENS1N_ILi16EEENSM_INS5_IJS1P_SN_EEENS5_IJSN_SB_EEEEEEENS4_39AutoVectorizingCopyWithAssumedAlignmentILi128EEENS4_14SM90_TMA_STOREES2W_S2Y_S2Y_EEEvvEEEEvNT_6ParamsE --------------------------
	.section	.nv.constant0._ZN7cutlass13device_kernelINS_4gemm6kernel13GemmUniversalIN4cute5tupleIJiiiiEEENS1_10collective13CollectiveMmaINS1_46MainloopSm100TmaUmmaWarpSpecializedBlockScaledILi5ELi2ELi2ENS5_IJNS4_1CILi1EEENSA_ILi2EEESB_EEEEENS5_IJNSA_ILi128EEESF_NSA_ILi256EEEEEENS5_IJNS_12float_e2m1_tENS_13float_ue4m3_tEEEENS5_IJNS5_IJlSB_lEEENS4_6LayoutINS5_IJNS5_IJNS5_IJNSA_ILi32EEENSA_ILi4EEEEEEiEEENS5_IJNS5_IJNSA_ILi16EEESO_EEEiEEENS5_IJSB_iEEEEEENS5_IJST_NS5_IJNS5_IJNSA_ILi0EEESB_EEENSA_ILi512EEEEEENS5_IJSW_iEEEEEEEEEEESK_S13_NS4_8TiledMMAINS4_8MMA_AtomIJNS4_17SM100_MMA_MXF4_SSISI_SI_fSJ_Li128ELi128ELi16ELNS4_4UMMA5MajorE0ELS18_0ELNS17_7ScaleInE0ELS19_0EEEEEENSM_INS5_IJSB_SB_SB_EEENS5_IJSW_SW_SW_EEEEENS5_IJNS4_10UnderscoreES1F_S1F_EEEEENS5_IJNS4_23SM90_TMA_LOAD_MULTICASTES1I_EEENS5_IJNS4_14ComposedLayoutINS4_7SwizzleILi3ELi4ELi3EEENS4_18smem_ptr_flag_bitsILi4EEENSM_INS5_IJNSA_ILi8EEESG_EEENS5_IJSG_SB_EEEEEEENSM_INS5_IJNS5_IJNS5_IJSP_SB_EEESS_EEESB_NS5_IJSB_SO_EEEEEENS5_IJNS5_IJNS5_IJSS_SY_EEESX_EEESW_NS5_IJSO_SY_EEEEEEEEEEEvNS4_8identityENS5_IJNS4_13SM90_TMA_LOADES25_EEES23_vS24_EENS_8epilogue10collective18CollectiveEpilogueINS28_23Sm100TmaWarpSpecializedILi4ELi2ELi32ELb1ELb0EEEJSH_NS5_IJNSM_ISF_SB_EENSM_ISN_SB_EEEEENS_10bfloat16_tESL_S2G_SL_NS28_6fusion15FusionCallbacksIS2C_NS2H_17LinearCombinationIS2G_fS2G_fLNS_15FloatRoundStyleE2EEESH_S2F_JEEENS4_5SM1004TMEM4LOAD26SM100_TMEM_LOAD_32dp32b32xES25_NS1K_INS1L_ILi2ELi4ELi3EEENS1N_ILi16EEENSM_INS5_IJS1P_SN_EEENS5_IJSN_SB_EEEEEEENS4_39AutoVectorizingCopyWithAssumedAlignmentILi128EEENS4_14SM90_TMA_STOREES2W_S2Y_S2Y_EEEvvEEEEvNT_6ParamsE,"a",@progbits
	.sectionflags	@""
	.align	4
.nv.constant0._ZN7cutlass13device_kernelINS_4gemm6kernel13GemmUniversalIN4cute5tupleIJiiiiEEENS1_10collective13CollectiveMmaINS1_46MainloopSm100TmaUmmaWarpSpecializedBlockScaledILi5ELi2ELi2ENS5_IJNS4_1CILi1EEENSA_ILi2EEESB_EEEEENS5_IJNSA_ILi128EEESF_NSA_ILi256EEEEEENS5_IJNS_12float_e2m1_tENS_13float_ue4m3_tEEEENS5_IJNS5_IJlSB_lEEENS4_6LayoutINS5_IJNS5_IJNS5_IJNSA_ILi32EEENSA_ILi4EEEEEEiEEENS5_IJNS5_IJNSA_ILi16EEESO_EEEiEEENS5_IJSB_iEEEEEENS5_IJST_NS5_IJNS5_IJNSA_ILi0EEESB_EEENSA_ILi512EEEEEENS5_IJSW_iEEEEEEEEEEESK_S13_NS4_8TiledMMAINS4_8MMA_AtomIJNS4_17SM100_MMA_MXF4_SSISI_SI_fSJ_Li128ELi128ELi16ELNS4_4UMMA5MajorE0ELS18_0ELNS17_7ScaleInE0ELS19_0EEEEEENSM_INS5_IJSB_SB_SB_EEENS5_IJSW_SW_SW_EEEEENS5_IJNS4_10UnderscoreES1F_S1F_EEEEENS5_IJNS4_23SM90_TMA_LOAD_MULTICASTES1I_EEENS5_IJNS4_14ComposedLayoutINS4_7SwizzleILi3ELi4ELi3EEENS4_18smem_ptr_flag_bitsILi4EEENSM_INS5_IJNSA_ILi8EEESG_EEENS5_IJSG_SB_EEEEEEENSM_INS5_IJNS5_IJNS5_IJSP_SB_EEESS_EEESB_NS5_IJSB_SO_EEEEEENS5_IJNS5_IJNS5_IJSS_SY_EEESX_EEESW_NS5_IJSO_SY_EEEEEEEEEEEvNS4_8identityENS5_IJNS4_13SM90_TMA_LOADES25_EEES23_vS24_EENS_8epilogue10collective18CollectiveEpilogueINS28_23Sm100TmaWarpSpecializedILi4ELi2ELi32ELb1ELb0EEEJSH_NS5_IJNSM_ISF_SB_EENSM_ISN_SB_EEEEENS_10bfloat16_tESL_S2G_SL_NS28_6fusion15FusionCallbacksIS2C_NS2H_17LinearCombinationIS2G_fS2G_fLNS_15FloatRoundStyleE2EEESH_S2F_JEEENS4_5SM1004TMEM4LOAD26SM100_TMEM_LOAD_32dp32b32xES25_NS1K_INS1L_ILi2ELi4ELi3EEENS1N_ILi16EEENSM_INS5_IJS1P_SN_EEENS5_IJSN_SB_EEEEEEENS4_39AutoVectorizingCopyWithAssumedAlignmentILi128EEENS4_14SM90_TMA_STOREES2W_S2Y_S2Y_EEEvvEEEEvNT_6ParamsE:
	.zero		3968


//--------------------- SYMBOLS --------------------------

	.type		.nv.reservedSmem.offset0,@object
	.size		.nv.reservedSmem.offset0,0x4
	.type		.nv.reservedSmem.cap,@object
	.size		.nv.reservedSmem.cap,0x4
	.type		__assertfail,@function
